// auto-generated by cutlass_sweep.gemm — config: {"arch": "sm_90", "cluster_m": 2, "cluster_n": 1, "dtype": "int8", "stages": 0, "tile_k": 128, "tile_m": 256, "tile_n": 256}
#include "cutlass/cutlass.h"
#include "cutlass/gemm/collective/collective_builder.hpp"
#include "cutlass/gemm/device/gemm_universal_adapter.h"
#include "cutlass/gemm/kernel/gemm_universal.hpp"
#include "cutlass/epilogue/collective/collective_builder.hpp"

using ElemA = int8_t;
using ElemB = int8_t;
using ElemCD = int8_t;
using Acc  = int32_t;
using TileShape    = cute::Shape<cute::_256, cute::_256, cute::_128>;
using ClusterShape = cute::Shape<cute::_2, cute::_1, cute::_1>;

using CollectiveEpilogue = typename cutlass::epilogue::collective::CollectiveBuilder<
    cutlass::arch::Sm90, cutlass::arch::OpClassTensorOp,
    TileShape, ClusterShape,
    cutlass::epilogue::collective::EpilogueTileAuto,
    Acc, Acc,
    ElemCD, cutlass::layout::RowMajor, 128 / cutlass::sizeof_bits<ElemCD>::value,
    ElemCD, cutlass::layout::RowMajor, 128 / cutlass::sizeof_bits<ElemCD>::value,
    cutlass::epilogue::collective::EpilogueScheduleAuto
  >::CollectiveOp;

using CollectiveMainloop = typename cutlass::gemm::collective::CollectiveBuilder<
    cutlass::arch::Sm90, cutlass::arch::OpClassTensorOp,
    ElemA, cutlass::layout::RowMajor, 128 / cutlass::sizeof_bits<ElemA>::value,
    ElemB, cutlass::layout::ColumnMajor, 128 / cutlass::sizeof_bits<ElemB>::value,
    Acc,
    TileShape, ClusterShape,
    cutlass::gemm::collective::StageCountAutoCarveout<static_cast<int>(sizeof(typename CollectiveEpilogue::SharedStorage))>,
    cutlass::gemm::collective::KernelScheduleAuto
  >::CollectiveOp;

using GemmKernel = cutlass::gemm::kernel::GemmUniversal<
    cute::Shape<int,int,int,int>,
    CollectiveMainloop,
    CollectiveEpilogue
>;
using Gemm = cutlass::gemm::device::GemmUniversalAdapter<GemmKernel>;

// Force the device kernel symbol into the cubin without needing a host main.
auto* _anchor = &cutlass::device_kernel<GemmKernel>;


// ===== COMPILED SASS (sm_90a) =====

	.target	sm_90a

	.elftype	@"ET_EXEC"


//--------------------- .note.nv.tkinfo           --------------------------
	.section	.note.nv.tkinfo,"",@"SHT_NOTE"
	.sectionflags	@"SHF_NOTE_NV_TKINFO"
	.tkinfo
        /*0018*/ 	.word	0x00000002
        /*0030*/ 	.string	""
        /*0030*/ 	.string	"ptxas"
        /*0030*/ 	.string	"Cuda compilation tools, release 13.0, V13.0.88"
        /*0030*/ 	.string	"Build cuda_13.0.r13.0/compiler.36424714_0"
        /*0030*/ 	.string	"-arch sm_90a -m 64 "



//--------------------- .note.nv.cuinfo           --------------------------
	.section	.note.nv.cuinfo,"",@"SHT_NOTE"
	.sectionflags	@"SHF_NOTE_NV_CUINFO"
        /*0018*/ 	.short	0x0002
        /*001a*/ 	.short	0x005a
        /*001c*/ 	.short	0x0082
	.zero		2


//--------------------- .nv.info                  --------------------------
	.section	.nv.info,"",@"SHT_CUDA_INFO"
	.align	4


	//----- nvinfo : EIATTR_REGCOUNT
	.align		4
        /*0000*/ 	.byte	0x04, 0x2f
        /*0002*/ 	.short	(.L_15 - .L_14)
	.align		4
.L_14:
        /*0004*/ 	.word	index@(_ZN7cutlass13device_kernelINS_4gemm6kernel13GemmUniversalIN4cute5tupleIJiiiiEEENS1_10collective13CollectiveMmaINS1_34MainloopSm90TmaGmmaWarpSpecializedILi3ENS5_IJNS4_1CILi2EEENSA_ILi1EEESC_EEENS1_35KernelTmaWarpSpecializedCooperativeEEENS5_IJNSA_ILi256EEESG_NSA_ILi128EEEEEEaNS5_IJlSC_lEEEaSJ_NS4_8TiledMMAINS4_8MMA_AtomIJNS4_4SM904GMMA27MMA_64x256x32_S32S8S8_SS_TNEEEENS4_6LayoutISD_NS5_IJSC_NSA_ILi0EEESR_EEEEENS5_IJNS4_10UnderscoreESU_SU_EEEEENS4_13SM90_TMA_LOADENS4_14ComposedLayoutINS4_7SwizzleILi3ELi4ELi3EEENS4_18smem_ptr_flag_bitsILi8EEENSQ_INS5_IJNSA_ILi8EEESH_EEENS5_IJSH_SC_EEEEEEEvNS4_8identityENS4_23SM90_TMA_LOAD_MULTICASTES17_vS18_EENS_8epilogue10collective6detail29Sm90TmaWarpSpecializedAdapterINS1C_15DefaultEpilogueIaSJ_SJ_NS1B_6thread17LinearCombinationIaLi1EiiLNS1G_9ScaleType4KindE0ELNS_15FloatRoundStyleE2EaEENS1_15EpilogueDefaultEEEEEvvEEEEvNT_6ParamsE)
        /*0008*/ 	.word	0x000000a8


	//----- nvinfo : EIATTR_FRAME_SIZE
	.align		4
.L_15:
        /*000c*/ 	.byte	0x04, 0x11
        /*000e*/ 	.short	(.L_17 - .L_16)
	.align		4
.L_16:
        /*0010*/ 	.word	index@(_ZN7cutlass13device_kernelINS_4gemm6kernel13GemmUniversalIN4cute5tupleIJiiiiEEENS1_10collective13CollectiveMmaINS1_34MainloopSm90TmaGmmaWarpSpecializedILi3ENS5_IJNS4_1CILi2EEENSA_ILi1EEESC_EEENS1_35KernelTmaWarpSpecializedCooperativeEEENS5_IJNSA_ILi256EEESG_NSA_ILi128EEEEEEaNS5_IJlSC_lEEEaSJ_NS4_8TiledMMAINS4_8MMA_AtomIJNS4_4SM904GMMA27MMA_64x256x32_S32S8S8_SS_TNEEEENS4_6LayoutISD_NS5_IJSC_NSA_ILi0EEESR_EEEEENS5_IJNS4_10UnderscoreESU_SU_EEEEENS4_13SM90_TMA_LOADENS4_14ComposedLayoutINS4_7SwizzleILi3ELi4ELi3EEENS4_18smem_ptr_flag_bitsILi8EEENSQ_INS5_IJNSA_ILi8EEESH_EEENS5_IJSH_SC_EEEEEEEvNS4_8identityENS4_23SM90_TMA_LOAD_MULTICASTES17_vS18_EENS_8epilogue10collective6detail29Sm90TmaWarpSpecializedAdapterINS1C_15DefaultEpilogueIaSJ_SJ_NS1B_6thread17LinearCombinationIaLi1EiiLNS1G_9ScaleType4KindE0ELNS_15FloatRoundStyleE2EaEENS1_15EpilogueDefaultEEEEEvvEEEEvNT_6ParamsE)
        /*0014*/ 	.word	0x00000788


	//----- nvinfo : EIATTR_MIN_STACK_SIZE
	.align		4
.L_17:
        /*0018*/ 	.byte	0x04, 0x12
        /*001a*/ 	.short	(.L_19 - .L_18)
	.align		4
.L_18:
        /*001c*/ 	.word	index@(_ZN7cutlass13device_kernelINS_4gemm6kernel13GemmUniversalIN4cute5tupleIJiiiiEEENS1_10collective13CollectiveMmaINS1_34MainloopSm90TmaGmmaWarpSpecializedILi3ENS5_IJNS4_1CILi2EEENSA_ILi1EEESC_EEENS1_35KernelTmaWarpSpecializedCooperativeEEENS5_IJNSA_ILi256EEESG_NSA_ILi128EEEEEEaNS5_IJlSC_lEEEaSJ_NS4_8TiledMMAINS4_8MMA_AtomIJNS4_4SM904GMMA27MMA_64x256x32_S32S8S8_SS_TNEEEENS4_6LayoutISD_NS5_IJSC_NSA_ILi0EEESR_EEEEENS5_IJNS4_10UnderscoreESU_SU_EEEEENS4_13SM90_TMA_LOADENS4_14ComposedLayoutINS4_7SwizzleILi3ELi4ELi3EEENS4_18smem_ptr_flag_bitsILi8EEENSQ_INS5_IJNSA_ILi8EEESH_EEENS5_IJSH_SC_EEEEEEEvNS4_8identityENS4_23SM90_TMA_LOAD_MULTICASTES17_vS18_EENS_8epilogue10collective6detail29Sm90TmaWarpSpecializedAdapterINS1C_15DefaultEpilogueIaSJ_SJ_NS1B_6thread17LinearCombinationIaLi1EiiLNS1G_9ScaleType4KindE0ELNS_15FloatRoundStyleE2EaEENS1_15EpilogueDefaultEEEEEvvEEEEvNT_6ParamsE)
        /*0020*/ 	.word	0x00000788
.L_19:


//--------------------- .nv.compat                --------------------------
	.section	.nv.compat,"",@"SHT_CUDA_COMPAT_INFO"
	.align	4
        /*0000*/ 	.byte	0x02, 0x09, 0x01, 0x00, 0x02, 0x02, 0x04, 0x00, 0x02, 0x05, 0x05, 0x00, 0x03, 0x07, 0x01, 0x01
        /*0010*/ 	.byte	0x02, 0x03, 0x01, 0x00, 0x02, 0x06, 0x01, 0x00, 0x04, 0x0b, 0x08, 0x00, 0x00, 0x00, 0x00, 0x00
        /*0020*/ 	.byte	0x00, 0x00, 0x00, 0x00


//--------------------- .nv.info._ZN7cutlass13device_kernelINS_4gemm6kernel13GemmUniversalIN4cute5tupleIJiiiiEEENS1_10collective13CollectiveMmaINS1_34MainloopSm90TmaGmmaWarpSpecializedILi3ENS5_IJNS4_1CILi2EEENSA_ILi1EEESC_EEENS1_35KernelTmaWarpSpecializedCooperativeEEENS5_IJNSA_ILi256EEESG_NSA_ILi128EEEEEEaNS5_IJlSC_lEEEaSJ_NS4_8TiledMMAINS4_8MMA_AtomIJNS4_4SM904GMMA27MMA_64x256x32_S32S8S8_SS_TNEEEENS4_6LayoutISD_NS5_IJSC_NSA_ILi0EEESR_EEEEENS5_IJNS4_10UnderscoreESU_SU_EEEEENS4_13SM90_TMA_LOADENS4_14ComposedLayoutINS4_7SwizzleILi3ELi4ELi3EEENS4_18smem_ptr_flag_bitsILi8EEENSQ_INS5_IJNSA_ILi8EEESH_EEENS5_IJSH_SC_EEEEEEEvNS4_8identityENS4_23SM90_TMA_LOAD_MULTICASTES17_vS18_EENS_8epilogue10collective6detail29Sm90TmaWarpSpecializedAdapterINS1C_15DefaultEpilogueIaSJ_SJ_NS1B_6thread17LinearCombinationIaLi1EiiLNS1G_9ScaleType4KindE0ELNS_15FloatRoundStyleE2EaEENS1_15EpilogueDefaultEEEEEvvEEEEvNT_6ParamsE --------------------------
	.section	.nv.info._ZN7cutlass13device_kernelINS_4gemm6kernel13GemmUniversalIN4cute5tupleIJiiiiEEENS1_10collective13CollectiveMmaINS1_34MainloopSm90TmaGmmaWarpSpecializedILi3ENS5_IJNS4_1CILi2EEENSA_ILi1EEESC_EEENS1_35KernelTmaWarpSpecializedCooperativeEEENS5_IJNSA_ILi256EEESG_NSA_ILi128EEEEEEaNS5_IJlSC_lEEEaSJ_NS4_8TiledMMAINS4_8MMA_AtomIJNS4_4SM904GMMA27MMA_64x256x32_S32S8S8_SS_TNEEEENS4_6LayoutISD_NS5_IJSC_NSA_ILi0EEESR_EEEEENS5_IJNS4_10UnderscoreESU_SU_EEEEENS4_13SM90_TMA_LOADENS4_14ComposedLayoutINS4_7SwizzleILi3ELi4ELi3EEENS4_18smem_ptr_flag_bitsILi8EEENSQ_INS5_IJNSA_ILi8EEESH_EEENS5_IJSH_SC_EEEEEEEvNS4_8identityENS4_23SM90_TMA_LOAD_MULTICASTES17_vS18_EENS_8epilogue10collective6detail29Sm90TmaWarpSpecializedAdapterINS1C_15DefaultEpilogueIaSJ_SJ_NS1B_6thread17LinearCombinationIaLi1EiiLNS1G_9ScaleType4KindE0ELNS_15FloatRoundStyleE2EaEENS1_15EpilogueDefaultEEEEEvvEEEEvNT_6ParamsE,"",@"SHT_CUDA_INFO"
	.sectionflags	@""
	.align	4


	//----- nvinfo : EIATTR_CUDA_API_VERSION
	.align		4
        /*0000*/ 	.byte	0x04, 0x37
        /*0002*/ 	.short	(.L_21 - .L_20)
.L_20:
        /*0004*/ 	.word	0x00000082


	//----- nvinfo : EIATTR_KPARAM_INFO
	.align		4
.L_21:
        /*0008*/ 	.byte	0x04, 0x17
        /*000a*/ 	.short	(.L_23 - .L_22)
.L_22:
        /*000c*/ 	.word	0x00000000
        /*0010*/ 	.short	0x0000
        /*0012*/ 	.short	0x0070
        /*0014*/ 	.byte	0x00, 0xf0, 0x01, 0x10


	//----- nvinfo : EIATTR_SPARSE_MMA_MASK
	.align		4
.L_23:
        /*0018*/ 	.byte	0x03, 0x50
        /*001a*/ 	.short	0x0000


	//----- nvinfo : EIATTR_MAXREG_COUNT
	.align		4
        /*001c*/ 	.byte	0x03, 0x1b
        /*001e*/ 	.short	0x00a8


	//----- nvinfo : EIATTR_NUM_BARRIERS
	.align		4
        /*0020*/ 	.byte	0x02, 0x4c
        /*0022*/ 	.byte	0x01
	.zero		1


	//----- nvinfo : EIATTR_EXTERNS
	.align		4
        /*0024*/ 	.byte	0x04, 0x0f
        /*0026*/ 	.short	(.L_25 - .L_24)


	//   ....[0]....
	.align		4
.L_24:
        /*0028*/ 	.word	index@(__assertfail)


	//----- nvinfo : EIATTR_ANNOTATIONS
	.align		4
.L_25:
        /*002c*/ 	.byte	0x04, 0x55
        /*002e*/ 	.short	(.L_27 - .L_26)


	//   ....[0]....
.L_26:
        /*0030*/ 	.word	0x00000001
        /*0034*/ 	.byte	0xe0, 0x09, 0x00, 0x00, 0x01, 0x00, 0x00, 0x00, 0xf0, 0x09, 0x00, 0x00, 0x01, 0x00, 0x00, 0x00
        /* <DEDUP_REMOVED lines=717> */
        /*2d14*/ 	.byte	0x80, 0x7d, 0x01, 0x00, 0x01, 0x00, 0x00, 0x00, 0xa0, 0x7d, 0x01, 0x00


	//----- nvinfo : EIATTR_MERCURY_ISA_VERSION
	.align		4
.L_27:
        /*2d20*/ 	.byte	0x03, 0x5f
        /*2d22*/ 	.short	0x0101


	//----- nvinfo : EIATTR_INT_WARP_WIDE_INSTR_OFFSETS
	.align		4
        /*2d24*/ 	.byte	0x04, 0x31
        /*2d26*/ 	.short	(.L_29 - .L_28)


	//   ....[0]....
.L_28:
        /*2d28*/ 	.word	0x00000560


	//   ....[1]....
        /*2d2c*/ 	.word	0x00000580


	//   ....[2]....
        /*2d30*/ 	.word	0x000006f0


	//----- nvinfo : EIATTR_COOP_GROUP_MASK_REGIDS
	.align		4
.L_29:
        /*2d34*/ 	.byte	0x04, 0x29
        /*2d36*/ 	.short	(.L_31 - .L_30)


	//   ....[0]....
.L_30:
        /*2d38*/ 	.word	0xffffffff


	//   ....[1]....
        /*2d3c*/ 	.word	0xffffffff


	//   ....[2]....
        /*2d40*/ 	.word	0xffffffff


	//   ....[3]....
        /*2d44*/ 	.word	0xffffffff


	//   ....[4]....
        /*2d48*/ 	.word	0xffffffff


	//   ....[5]....
        /*2d4c*/ 	.word	0xffffffff


	//----- nvinfo : EIATTR_COOP_GROUP_INSTR_OFFSETS
	.align		4
.L_31:
        /*2d50*/ 	.byte	0x04, 0x28
        /*2d52*/ 	.short	(.L_33 - .L_32)


	//   ....[0]....
.L_32:
        /*2d54*/ 	.word	0x00000070


	//   ....[1]....
        /*2d58*/ 	.word	0x00000080


	//   ....[2]....
        /*2d5c*/ 	.word	0x000001a0


	//   ....[3]....
        /*2d60*/ 	.word	0x000003b0


	//   ....[4]....
        /*2d64*/ 	.word	0x00000820


	//   ....[5]....
        /*2d68*/ 	.word	0x000013f0


	//----- nvinfo : EIATTR_REG_RECONFIG
	.align		4
.L_33:
        /*2d6c*/ 	.byte	0x01, 0x54
	.zero		2


	//----- nvinfo : EIATTR_SYSCALL_OFFSETS
	.align		4
        /*2d70*/ 	.byte	0x04, 0x46
        /*2d72*/ 	.short	(.L_35 - .L_34)


	//   ....[0]....
.L_34:
        /*2d74*/ 	.word	0x000015b0


	//----- nvinfo : EIATTR_MBARRIER_INSTR_OFFSETS
	.align		4
.L_35:
        /*2d78*/ 	.byte	0x04, 0x39
        /*2d7a*/ 	.short	(.L_37 - .L_36)


	//   ....[0]....
.L_36:
        /*2d7c*/ 	.word	0x00000320
        /*2d80*/ 	.word	0x000000ff
        /*2d84*/ 	.word	0x00000000
        /*2d88*/ 	.short	0x0100
        /*2d8a*/ 	.byte	0x08
	.zero		1


	//   ....[1]....
        /*2d8c*/ 	.word	0x00000330
        /*2d90*/ 	.word	0x000000ff
        /*2d94*/ 	.word	0x00000018
        /*2d98*/ 	.short	0x0100
        /*2d9a*/ 	.byte	0x08
	.zero		1


	//   ....[2]....
        /*2d9c*/ 	.word	0x00000340
        /*2da0*/ 	.word	0x000000ff
        /*2da4*/ 	.word	0x00000008
        /*2da8*/ 	.short	0x0100
        /*2daa*/ 	.byte	0x08
	.zero		1


	//   ....[3]....
        /*2dac*/ 	.word	0x00000350
        /*2db0*/ 	.word	0x000000ff
        /*2db4*/ 	.word	0x00000020
        /*2db8*/ 	.short	0x0100
        /*2dba*/ 	.byte	0x08
	.zero		1


	//   ....[4]....
        /*2dbc*/ 	.word	0x00000360
        /*2dc0*/ 	.word	0x000000ff
        /*2dc4*/ 	.word	0x00000010
        /*2dc8*/ 	.short	0x0100
        /*2dca*/ 	.byte	0x08
	.zero		1


	//   ....[5]....
        /*2dcc*/ 	.word	0x00000370
        /*2dd0*/ 	.word	0x000000ff
        /*2dd4*/ 	.word	0x00000028
        /*2dd8*/ 	.short	0x0100
        /*2dda*/ 	.byte	0x08
	.zero		1


	//   ....[6]....
        /*2ddc*/ 	.word	0x00000750
        /*2de0*/ 	.word	0x000000ff
        /*2de4*/ 	.word	0x00000040
        /*2de8*/ 	.short	0x0100
        /*2dea*/ 	.byte	0x06
	.zero		1


	//   ....[7]....
        /*2dec*/ 	.word	0x00000780
        /*2df0*/ 	.word	0x000000ff
        /*2df4*/ 	.word	0x00000048
        /*2df8*/ 	.short	0x0100
        /*2dfa*/ 	.byte	0x06
	.zero		1


	//   ....[8]....
        /*2dfc*/ 	.word	0x00001690
        /*2e00*/ 	.word	0x00000003
        /*2e04*/ 	.word	0x00000000
        /*2e08*/ 	.short	0x010a
        /*2e0a*/ 	.byte	0x3f
	.zero		1


	//   ....[9]....
        /*2e0c*/ 	.word	0x000016d0
        /*2e10*/ 	.word	0x00000003
        /*2e14*/ 	.word	0x00000000
        /*2e18*/ 	.short	0x010a
        /*2e1a*/ 	.byte	0x3f
	.zero		1


	//   ....[10]....
        /*2e1c*/ 	.word	0x00004d20
        /*2e20*/ 	.word	0x00000002
        /*2e24*/ 	.word	0x00000000
        /*2e28*/ 	.short	0x010a
        /*2e2a*/ 	.byte	0x3f
	.zero		1


	//   ....[11]....
        /*2e2c*/ 	.word	0x00004d60
        /*2e30*/ 	.word	0x00000002
        /*2e34*/ 	.word	0x00000000
        /*2e38*/ 	.short	0x010a
        /*2e3a*/ 	.byte	0x3f
	.zero		1


	//   ....[12]....
        /*2e3c*/ 	.word	0x00008e50
        /*2e40*/ 	.word	0x00000002
        /*2e44*/ 	.word	0x00000000
        /*2e48*/ 	.short	0x0101
        /*2e4a*/ 	.byte	0x3f
	.zero		1


	//   ....[13]....
        /*2e4c*/ 	.word	0x00009080
        /*2e50*/ 	.word	0x00000000
        /*2e54*/ 	.word	0x00000000
        /*2e58*/ 	.short	0x0101
        /*2e5a*/ 	.byte	0x3f
	.zero		1


	//   ....[14]....
        /*2e5c*/ 	.word	0x00017910
        /*2e60*/ 	.word	0x0000000b
        /*2e64*/ 	.word	0x00000018
        /*2e68*/ 	.short	0x010a
        /*2e6a*/ 	.byte	0x3f
	.zero		1


	//   ....[15]....
        /*2e6c*/ 	.word	0x00017c90
        /*2e70*/ 	.word	0x00000002
        /*2e74*/ 	.word	0x00000048
        /*2e78*/ 	.short	0x0101
        /*2e7a*/ 	.byte	0x3f
	.zero		1


	//   ....[16]....
        /*2e7c*/ 	.word	0x000184a0
        /*2e80*/ 	.word	0x00000005
        /*2e84*/ 	.word	0x00000000
        /*2e88*/ 	.short	0x010a
        /*2e8a*/ 	.byte	0x3f
	.zero		1


	//   ....[17]....
        /*2e8c*/ 	.word	0x00018530
        /*2e90*/ 	.word	0x00000005
        /*2e94*/ 	.word	0x00000000
        /*2e98*/ 	.short	0x010a
        /*2e9a*/ 	.byte	0x3f
	.zero		1


	//   ....[18]....
        /*2e9c*/ 	.word	0x000185c0
        /*2ea0*/ 	.word	0x00000003
        /*2ea4*/ 	.word	0x00000000
        /*2ea8*/ 	.short	0x010a
        /*2eaa*/ 	.byte	0x3f
	.zero		1


	//   ....[19]....
        /*2eac*/ 	.word	0x00018620
        /*2eb0*/ 	.word	0x00000003
        /*2eb4*/ 	.word	0x00000000
        /*2eb8*/ 	.short	0x010a
        /*2eba*/ 	.byte	0x3f
	.zero		1


	//   ....[20]....
        /*2ebc*/ 	.word	0x00018670
        /*2ec0*/ 	.word	0x00000002
        /*2ec4*/ 	.word	0x00000000
        /*2ec8*/ 	.short	0x010a
        /*2eca*/ 	.byte	0x3f
	.zero		1


	//   ....[21]....
        /*2ecc*/ 	.word	0x00018740
        /*2ed0*/ 	.word	0x0000000b
        /*2ed4*/ 	.word	0x00000018
        /*2ed8*/ 	.short	0x010a
        /*2eda*/ 	.byte	0x3f
	.zero		1


	//   ....[22]....
        /*2edc*/ 	.word	0x00018810
        /*2ee0*/ 	.word	0x00000005
        /*2ee4*/ 	.word	0x00000000
        /*2ee8*/ 	.short	0x010a
        /*2eea*/ 	.byte	0x3f
	.zero		1


	//   ....[23]....
        /*2eec*/ 	.word	0x00018860
        /*2ef0*/ 	.word	0x00000005
        /*2ef4*/ 	.word	0x00000000
        /*2ef8*/ 	.short	0x010a
        /*2efa*/ 	.byte	0x3f
	.zero		1


	//----- nvinfo : EIATTR_NUM_MBARRIERS
	.align		4
.L_37:
        /*2efc*/ 	.byte	0x03, 0x38
        /*2efe*/ 	.short	0x0008


	//----- nvinfo : EIATTR_EXIT_INSTR_OFFSETS
	.align		4
        /*2f00*/ 	.byte	0x04, 0x1c
        /*2f02*/ 	.short	(.L_39 - .L_38)


	//   ....[0]....
.L_38:
        /*2f04*/ 	.word	0x00000a80


	//   ....[1]....
        /*2f08*/ 	.word	0x00001310


	//   ....[2]....
        /*2f0c*/ 	.word	0x00016f50


	//   ....[3]....
        /*2f10*/ 	.word	0x00017570


	//   ....[4]....
        /*2f14*/ 	.word	0x00018610


	//----- nvinfo : EIATTR_MAX_THREADS
	.align		4
.L_39:
        /*2f18*/ 	.byte	0x04, 0x05
        /*2f1a*/ 	.short	(.L_41 - .L_40)
.L_40:
        /*2f1c*/ 	.word	0x00000180
        /*2f20*/ 	.word	0x00000001
        /*2f24*/ 	.word	0x00000001


	//----- nvinfo : EIATTR_CRS_STACK_SIZE
	.align		4
.L_41:
        /*2f28*/ 	.byte	0x04, 0x1e
        /*2f2a*/ 	.short	(.L_43 - .L_42)
.L_42:
        /*2f2c*/ 	.word	0x00000000


	//----- nvinfo : EIATTR_CBANK_PARAM_SIZE
	.align		4
.L_43:
        /*2f30*/ 	.byte	0x03, 0x19
        /*2f32*/ 	.short	0x0470


	//----- nvinfo : EIATTR_PARAM_CBANK
	.align		4
        /*2f34*/ 	.byte	0x04, 0x0a
        /*2f36*/ 	.short	(.L_45 - .L_44)
	.align		4
.L_44:
        /*2f38*/ 	.word	index@(.nv.constant0._ZN7cutlass13device_kernelINS_4gemm6kernel13GemmUniversalIN4cute5tupleIJiiiiEEENS1_10collective13CollectiveMmaINS1_34MainloopSm90TmaGmmaWarpSpecializedILi3ENS5_IJNS4_1CILi2EEENSA_ILi1EEESC_EEENS1_35KernelTmaWarpSpecializedCooperativeEEENS5_IJNSA_ILi256EEESG_NSA_ILi128EEEEEEaNS5_IJlSC_lEEEaSJ_NS4_8TiledMMAINS4_8MMA_AtomIJNS4_4SM904GMMA27MMA_64x256x32_S32S8S8_SS_TNEEEENS4_6LayoutISD_NS5_IJSC_NSA_ILi0EEESR_EEEEENS5_IJNS4_10UnderscoreESU_SU_EEEEENS4_13SM90_TMA_LOADENS4_14ComposedLayoutINS4_7SwizzleILi3ELi4ELi3EEENS4_18smem_ptr_flag_bitsILi8EEENSQ_INS5_IJNSA_ILi8EEESH_EEENS5_IJSH_SC_EEEEEEEvNS4_8identityENS4_23SM90_TMA_LOAD_MULTICASTES17_vS18_EENS_8epilogue10collective6detail29Sm90TmaWarpSpecializedAdapterINS1C_15DefaultEpilogueIaSJ_SJ_NS1B_6thread17LinearCombinationIaLi1EiiLNS1G_9ScaleType4KindE0ELNS_15FloatRoundStyleE2EaEENS1_15EpilogueDefaultEEEEEvvEEEEvNT_6ParamsE)
        /*2f3c*/ 	.short	0x0210
        /*2f3e*/ 	.short	0x0470


	//----- nvinfo : EIATTR_SW_WAR
	.align		4
.L_45:
        /*2f40*/ 	.byte	0x04, 0x36
        /*2f42*/ 	.short	(.L_47 - .L_46)
.L_46:
        /*2f44*/ 	.word	0x00000008
.L_47:


//--------------------- .nv.callgraph             --------------------------
	.section	.nv.callgraph,"",@"SHT_CUDA_CALLGRAPH"
	.align	4
	.sectionentsize	8
	.align		4
        /*0000*/ 	.word	0x00000000
	.align		4
        /*0004*/ 	.word	0xffffffff
	.align		4
        /*0008*/ 	.word	index@(_ZN7cutlass13device_kernelINS_4gemm6kernel13GemmUniversalIN4cute5tupleIJiiiiEEENS1_10collective13CollectiveMmaINS1_34MainloopSm90TmaGmmaWarpSpecializedILi3ENS5_IJNS4_1CILi2EEENSA_ILi1EEESC_EEENS1_35KernelTmaWarpSpecializedCooperativeEEENS5_IJNSA_ILi256EEESG_NSA_ILi128EEEEEEaNS5_IJlSC_lEEEaSJ_NS4_8TiledMMAINS4_8MMA_AtomIJNS4_4SM904GMMA27MMA_64x256x32_S32S8S8_SS_TNEEEENS4_6LayoutISD_NS5_IJSC_NSA_ILi0EEESR_EEEEENS5_IJNS4_10UnderscoreESU_SU_EEEEENS4_13SM90_TMA_LOADENS4_14ComposedLayoutINS4_7SwizzleILi3ELi4ELi3EEENS4_18smem_ptr_flag_bitsILi8EEENSQ_INS5_IJNSA_ILi8EEESH_EEENS5_IJSH_SC_EEEEEEEvNS4_8identityENS4_23SM90_TMA_LOAD_MULTICASTES17_vS18_EENS_8epilogue10collective6detail29Sm90TmaWarpSpecializedAdapterINS1C_15DefaultEpilogueIaSJ_SJ_NS1B_6thread17LinearCombinationIaLi1EiiLNS1G_9ScaleType4KindE0ELNS_15FloatRoundStyleE2EaEENS1_15EpilogueDefaultEEEEEvvEEEEvNT_6ParamsE)
	.align		4
        /*000c*/ 	.word	index@(__assertfail)
	.align		4
        /*0010*/ 	.word	0x00000000
	.align		4
        /*0014*/ 	.word	0xfffffffe
	.align		4
        /*0018*/ 	.word	0x00000000
	.align		4
        /*001c*/ 	.word	0xfffffffd
	.align		4
        /*0020*/ 	.word	0x00000000
	.align		4
        /*0024*/ 	.word	0xfffffffc


//--------------------- .nv.constant4             --------------------------
	.section	.nv.constant4,"a",@progbits
	.align	8
	.align		8
.nv.constant4:
        /*0000*/ 	.dword	__assertfail
	.align		8
        /*0008*/ 	.dword	__unnamed_1
	.align		8
        /*0010*/ 	.dword	_ZN39_INTERNAL_c89d7988_4_k_cu_27fcbe53_63604cuda3std3__45__cpo5beginE
	.align		8
        /*0018*/ 	.dword	_ZN39_INTERNAL_c89d7988_4_k_cu_27fcbe53_63604cuda3std3__45__cpo3endE
	.align		8
        /*0020*/ 	.dword	_ZN39_INTERNAL_c89d7988_4_k_cu_27fcbe53_63604cuda3std3__45__cpo6cbeginE
	.align		8
        /*0028*/ 	.dword	_ZN39_INTERNAL_c89d7988_4_k_cu_27fcbe53_63604cuda3std3__45__cpo4cendE
	.align		8
        /*0030*/ 	.dword	_ZN39_INTERNAL_c89d7988_4_k_cu_27fcbe53_63604cuda3std3__441_GLOBAL__N__c89d7988_4_k_cu_27fcbe53_63606ignoreE
	.align		8
        /*0038*/ 	.dword	_ZN39_INTERNAL_c89d7988_4_k_cu_27fcbe53_63604cuda3std3__419piecewise_constructE
	.align		8
        /*0040*/ 	.dword	_ZN39_INTERNAL_c89d7988_4_k_cu_27fcbe53_63604cuda3std3__48in_placeE
	.align		8
        /*0048*/ 	.dword	_ZN39_INTERNAL_c89d7988_4_k_cu_27fcbe53_63604cuda3std6ranges3__45__cpo4swapE
	.align		8
        /*0050*/ 	.dword	_ZN39_INTERNAL_c89d7988_4_k_cu_27fcbe53_63604cuda3std6ranges3__45__cpo9iter_moveE
	.align		8
        /*0058*/ 	.dword	_ZN39_INTERNAL_c89d7988_4_k_cu_27fcbe53_63604cute7productE
	.align		8
        /*0060*/ 	.dword	_ZN39_INTERNAL_c89d7988_4_k_cu_27fcbe53_63604cute1_E
	.align		8
        /*0068*/ 	.dword	$str$22
	.align		8
        /*0070*/ 	.dword	$str$23


//--------------------- .text._ZN7cutlass13device_kernelINS_4gemm6kernel13GemmUniversalIN4cute5tupleIJiiiiEEENS1_10collective13CollectiveMmaINS1_34MainloopSm90TmaGmmaWarpSpecializedILi3ENS5_IJNS4_1CILi2EEENSA_ILi1EEESC_EEENS1_35KernelTmaWarpSpecializedCooperativeEEENS5_IJNSA_ILi256EEESG_NSA_ILi128EEEEEEaNS5_IJlSC_lEEEaSJ_NS4_8TiledMMAINS4_8MMA_AtomIJNS4_4SM904GMMA27MMA_64x256x32_S32S8S8_SS_TNEEEENS4_6LayoutISD_NS5_IJSC_NSA_ILi0EEESR_EEEEENS5_IJNS4_10UnderscoreESU_SU_EEEEENS4_13SM90_TMA_LOADENS4_14ComposedLayoutINS4_7SwizzleILi3ELi4ELi3EEENS4_18smem_ptr_flag_bitsILi8EEENSQ_INS5_IJNSA_ILi8EEESH_EEENS5_IJSH_SC_EEEEEEEvNS4_8identityENS4_23SM90_TMA_LOAD_MULTICASTES17_vS18_EENS_8epilogue10collective6detail29Sm90TmaWarpSpecializedAdapterINS1C_15DefaultEpilogueIaSJ_SJ_NS1B_6thread17LinearCombinationIaLi1EiiLNS1G_9ScaleType4KindE0ELNS_15FloatRoundStyleE2EaEENS1_15EpilogueDefaultEEEEEvvEEEEvNT_6ParamsE --------------------------
	.section	.text._ZN7cutlass13device_kernelINS_4gemm6kernel13GemmUniversalIN4cute5tupleIJiiiiEEENS1_10collective13CollectiveMmaINS1_34MainloopSm90TmaGmmaWarpSpecializedILi3ENS5_IJNS4_1CILi2EEENSA_ILi1EEESC_EEENS1_35KernelTmaWarpSpecializedCooperativeEEENS5_IJNSA_ILi256EEESG_NSA_ILi128EEEEEEaNS5_IJlSC_lEEEaSJ_NS4_8TiledMMAINS4_8MMA_AtomIJNS4_4SM904GMMA27MMA_64x256x32_S32S8S8_SS_TNEEEENS4_6LayoutISD_NS5_IJSC_NSA_ILi0EEESR_EEEEENS5_IJNS4_10UnderscoreESU_SU_EEEEENS4_13SM90_TMA_LOADENS4_14ComposedLayoutINS4_7SwizzleILi3ELi4ELi3EEENS4_18smem_ptr_flag_bitsILi8EEENSQ_INS5_IJNSA_ILi8EEESH_EEENS5_IJSH_SC_EEEEEEEvNS4_8identityENS4_23SM90_TMA_LOAD_MULTICASTES17_vS18_EENS_8epilogue10collective6detail29Sm90TmaWarpSpecializedAdapterINS1C_15DefaultEpilogueIaSJ_SJ_NS1B_6thread17LinearCombinationIaLi1EiiLNS1G_9ScaleType4KindE0ELNS_15FloatRoundStyleE2EaEENS1_15EpilogueDefaultEEEEEvvEEEEvNT_6ParamsE,"ax",@progbits
	.align	128
.text._ZN7cutlass13device_kernelINS_4gemm6kernel13GemmUniversalIN4cute5tupleIJiiiiEEENS1_10collective13CollectiveMmaINS1_34MainloopSm90TmaGmmaWarpSpecializedILi3ENS5_IJNS4_1CILi2EEENSA_ILi1EEESC_EEENS1_35KernelTmaWarpSpecializedCooperativeEEENS5_IJNSA_ILi256EEESG_NSA_ILi128EEEEEEaNS5_IJlSC_lEEEaSJ_NS4_8TiledMMAINS4_8MMA_AtomIJNS4_4SM904GMMA27MMA_64x256x32_S32S8S8_SS_TNEEEENS4_6LayoutISD_NS5_IJSC_NSA_ILi0EEESR_EEEEENS5_IJNS4_10UnderscoreESU_SU_EEEEENS4_13SM90_TMA_LOADENS4_14ComposedLayoutINS4_7SwizzleILi3ELi4ELi3EEENS4_18smem_ptr_flag_bitsILi8EEENSQ_INS5_IJNSA_ILi8EEESH_EEENS5_IJSH_SC_EEEEEEEvNS4_8identityENS4_23SM90_TMA_LOAD_MULTICASTES17_vS18_EENS_8epilogue10collective6detail29Sm90TmaWarpSpecializedAdapterINS1C_15DefaultEpilogueIaSJ_SJ_NS1B_6thread17LinearCombinationIaLi1EiiLNS1G_9ScaleType4KindE0ELNS_15FloatRoundStyleE2EaEENS1_15EpilogueDefaultEEEEEvvEEEEvNT_6ParamsE:
        .type           _ZN7cutlass13device_kernelINS_4gemm6kernel13GemmUniversalIN4cute5tupleIJiiiiEEENS1_10collective13CollectiveMmaINS1_34MainloopSm90TmaGmmaWarpSpecializedILi3ENS5_IJNS4_1CILi2EEENSA_ILi1EEESC_EEENS1_35KernelTmaWarpSpecializedCooperativeEEENS5_IJNSA_ILi256EEESG_NSA_ILi128EEEEEEaNS5_IJlSC_lEEEaSJ_NS4_8TiledMMAINS4_8MMA_AtomIJNS4_4SM904GMMA27MMA_64x256x32_S32S8S8_SS_TNEEEENS4_6LayoutISD_NS5_IJSC_NSA_ILi0EEESR_EEEEENS5_IJNS4_10UnderscoreESU_SU_EEEEENS4_13SM90_TMA_LOADENS4_14ComposedLayoutINS4_7SwizzleILi3ELi4ELi3EEENS4_18smem_ptr_flag_bitsILi8EEENSQ_INS5_IJNSA_ILi8EEESH_EEENS5_IJSH_SC_EEEEEEEvNS4_8identityENS4_23SM90_TMA_LOAD_MULTICASTES17_vS18_EENS_8epilogue10collective6detail29Sm90TmaWarpSpecializedAdapterINS1C_15DefaultEpilogueIaSJ_SJ_NS1B_6thread17LinearCombinationIaLi1EiiLNS1G_9ScaleType4KindE0ELNS_15FloatRoundStyleE2EaEENS1_15EpilogueDefaultEEEEEvvEEEEvNT_6ParamsE,@function
        .size           _ZN7cutlass13device_kernelINS_4gemm6kernel13GemmUniversalIN4cute5tupleIJiiiiEEENS1_10collective13CollectiveMmaINS1_34MainloopSm90TmaGmmaWarpSpecializedILi3ENS5_IJNS4_1CILi2EEENSA_ILi1EEESC_EEENS1_35KernelTmaWarpSpecializedCooperativeEEENS5_IJNSA_ILi256EEESG_NSA_ILi128EEEEEEaNS5_IJlSC_lEEEaSJ_NS4_8TiledMMAINS4_8MMA_AtomIJNS4_4SM904GMMA27MMA_64x256x32_S32S8S8_SS_TNEEEENS4_6LayoutISD_NS5_IJSC_NSA_ILi0EEESR_EEEEENS5_IJNS4_10UnderscoreESU_SU_EEEEENS4_13SM90_TMA_LOADENS4_14ComposedLayoutINS4_7SwizzleILi3ELi4ELi3EEENS4_18smem_ptr_flag_bitsILi8EEENSQ_INS5_IJNSA_ILi8EEESH_EEENS5_IJSH_SC_EEEEEEEvNS4_8identityENS4_23SM90_TMA_LOAD_MULTICASTES17_vS18_EENS_8epilogue10collective6detail29Sm90TmaWarpSpecializedAdapterINS1C_15DefaultEpilogueIaSJ_SJ_NS1B_6thread17LinearCombinationIaLi1EiiLNS1G_9ScaleType4KindE0ELNS_15FloatRoundStyleE2EaEENS1_15EpilogueDefaultEEEEEvvEEEEvNT_6ParamsE,(.L_x_585 - _ZN7cutlass13device_kernelINS_4gemm6kernel13GemmUniversalIN4cute5tupleIJiiiiEEENS1_10collective13CollectiveMmaINS1_34MainloopSm90TmaGmmaWarpSpecializedILi3ENS5_IJNS4_1CILi2EEENSA_ILi1EEESC_EEENS1_35KernelTmaWarpSpecializedCooperativeEEENS5_IJNSA_ILi256EEESG_NSA_ILi128EEEEEEaNS5_IJlSC_lEEEaSJ_NS4_8TiledMMAINS4_8MMA_AtomIJNS4_4SM904GMMA27MMA_64x256x32_S32S8S8_SS_TNEEEENS4_6LayoutISD_NS5_IJSC_NSA_ILi0EEESR_EEEEENS5_IJNS4_10UnderscoreESU_SU_EEEEENS4_13SM90_TMA_LOADENS4_14ComposedLayoutINS4_7SwizzleILi3ELi4ELi3EEENS4_18smem_ptr_flag_bitsILi8EEENSQ_INS5_IJNSA_ILi8EEESH_EEENS5_IJSH_SC_EEEEEEEvNS4_8identityENS4_23SM90_TMA_LOAD_MULTICASTES17_vS18_EENS_8epilogue10collective6detail29Sm90TmaWarpSpecializedAdapterINS1C_15DefaultEpilogueIaSJ_SJ_NS1B_6thread17LinearCombinationIaLi1EiiLNS1G_9ScaleType4KindE0ELNS_15FloatRoundStyleE2EaEENS1_15EpilogueDefaultEEEEEvvEEEEvNT_6ParamsE)
        .other          _ZN7cutlass13device_kernelINS_4gemm6kernel13GemmUniversalIN4cute5tupleIJiiiiEEENS1_10collective13CollectiveMmaINS1_34MainloopSm90TmaGmmaWarpSpecializedILi3ENS5_IJNS4_1CILi2EEENSA_ILi1EEESC_EEENS1_35KernelTmaWarpSpecializedCooperativeEEENS5_IJNSA_ILi256EEESG_NSA_ILi128EEEEEEaNS5_IJlSC_lEEEaSJ_NS4_8TiledMMAINS4_8MMA_AtomIJNS4_4SM904GMMA27MMA_64x256x32_S32S8S8_SS_TNEEEENS4_6LayoutISD_NS5_IJSC_NSA_ILi0EEESR_EEEEENS5_IJNS4_10UnderscoreESU_SU_EEEEENS4_13SM90_TMA_LOADENS4_14ComposedLayoutINS4_7SwizzleILi3ELi4ELi3EEENS4_18smem_ptr_flag_bitsILi8EEENSQ_INS5_IJNSA_ILi8EEESH_EEENS5_IJSH_SC_EEEEEEEvNS4_8identityENS4_23SM90_TMA_LOAD_MULTICASTES17_vS18_EENS_8epilogue10collective6detail29Sm90TmaWarpSpecializedAdapterINS1C_15DefaultEpilogueIaSJ_SJ_NS1B_6thread17LinearCombinationIaLi1EiiLNS1G_9ScaleType4KindE0ELNS_15FloatRoundStyleE2EaEENS1_15EpilogueDefaultEEEEEvvEEEEvNT_6ParamsE,@"STO_CUDA_ENTRY STV_DEFAULT"
_ZN7cutlass13device_kernelINS_4gemm6kernel13GemmUniversalIN4cute5tupleIJiiiiEEENS1_10collective13CollectiveMmaINS1_34MainloopSm90TmaGmmaWarpSpecializedILi3ENS5_IJNS4_1CILi2EEENSA_ILi1EEESC_EEENS1_35KernelTmaWarpSpecializedCooperativeEEENS5_IJNSA_ILi256EEESG_NSA_ILi128EEEEEEaNS5_IJlSC_lEEEaSJ_NS4_8TiledMMAINS4_8MMA_AtomIJNS4_4SM904GMMA27MMA_64x256x32_S32S8S8_SS_TNEEEENS4_6LayoutISD_NS5_IJSC_NSA_ILi0EEESR_EEEEENS5_IJNS4_10UnderscoreESU_SU_EEEEENS4_13SM90_TMA_LOADENS4_14ComposedLayoutINS4_7SwizzleILi3ELi4ELi3EEENS4_18smem_ptr_flag_bitsILi8EEENSQ_INS5_IJNSA_ILi8EEESH_EEENS5_IJSH_SC_EEEEEEEvNS4_8identityENS4_23SM90_TMA_LOAD_MULTICASTES17_vS18_EENS_8epilogue10collective6detail29Sm90TmaWarpSpecializedAdapterINS1C_15DefaultEpilogueIaSJ_SJ_NS1B_6thread17LinearCombinationIaLi1EiiLNS1G_9ScaleType4KindE0ELNS_15FloatRoundStyleE2EaEENS1_15EpilogueDefaultEEEEEvvEEEEvNT_6ParamsE:
[----:B------:R-:W0:Y:S02]  /*0000*/  LDC R1, c[0x0][0x28] ;  /* 0x00000a00ff017b82 */ /* 0x000e240000000800 */
[----:B0-----:R-:W-:Y:S01]  /*0010*/  VIADD R1, R1, 0xfffff878 ;  /* 0xfffff87801017836 */ /* 0x001fe20000000000 */
[----:B------:R-:W0:Y:S01]  /*0020*/  S2R R4, SR_TID.X ;  /* 0x0000000000047919 */ /* 0x000e220000002100 */
[----:B------:R-:W-:Y:S01]  /*0030*/  ELECT P0, URZ, PT ;  /* 0x00000000003f782f */ /* 0x000fe20003800000 */
[----:B------:R-:W-:Y:S01]  /*0040*/  BSSY B0, `(.L_x_0) ;  /* 0x0000015000007945 */ /* 0x000fe20003800000 */
[--C-:B0-----:R-:W-:Y:S02]  /*0050*/  SHF.R.U32.HI R0, RZ, 0x5, R4.reuse ;  /* 0x00000005ff007819 */ /* 0x101fe40000011604 */
[----:B------:R-:W-:-:S03]  /*0060*/  SHF.R.U32.HI R2, RZ, 0x7, R4 ;  /* 0x00000007ff027819 */ /* 0x000fc60000011604 */
[----:B------:R-:W0:Y:S04]  /*0070*/  SHFL.IDX PT, R3, R0, RZ, 0x1f ;  /* 0x00001fff00037589 */ /* 0x000e2800000e0000 */
[----:B------:R-:W1:Y:S01]  /*0080*/  SHFL.IDX PT, R2, R2, RZ, 0x1f ;  /* 0x00001fff02027589 */ /* 0x000e6200000e0000 */
[----:B0-----:R-:W-:Y:S02]  /*0090*/  R2UR UR9, R3 ;  /* 0x00000000030972ca */ /* 0x001fe400000e0000 */
[----:B-1----:R-:W-:-:S11]  /*00a0*/  R2UR UR5, R2 ;  /* 0x00000000020572ca */ /* 0x002fd600000e0000 */
[----:B------:R-:W-:Y:S02]  /*00b0*/  USHF.R.S32.HI UR4, URZ, 0x1f, UR9 ;  /* 0x0000001f3f047899 */ /* 0x000fe40008011409 */
[----:B------:R-:W-:Y:S02]  /*00c0*/  ISETP.NE.OR P0, PT, RZ, UR9, !P0 ;  /* 0x00000009ff007c0c */ /* 0x000fe4000c705670 */
[----:B------:R-:W-:-:S04]  /*00d0*/  ULEA.HI UR4, UR4, UR9, URZ, 0x2 ;  /* 0x0000000904047291 */ /* 0x000fc8000f8f103f */
[----:B------:R-:W-:-:S04]  /*00e0*/  ULOP3.LUT UR4, UR4, 0xfffffffc, URZ, 0xc0, !UPT ;  /* 0xfffffffc04047892 */ /* 0x000fc8000f8ec03f */
[----:B------:R-:W-:-:S03]  /*00f0*/  UIADD3 UR9, UR9, -UR4, URZ ;  /* 0x8000000409097290 */ /* 0x000fc6000fffe03f */
[----:B------:R-:W-:Y:S09]  /*0100*/  @P0 BRA `(.L_x_1) ;  /* 0x0000000000200947 */ /* 0x000ff20003800000 */
[----:B------:R-:W-:Y:S02]  /*0110*/  ULDC.64 UR6, c[0x0][0x198] ;  /* 0x0000660000067ab9 */ /* 0x000fe40000000a00 */
[----:B------:R-:W-:Y:S02]  /*0120*/  UIADD3 UR10, UP0, UR6, 0xf0, URZ ;  /* 0x000000f0060a7890 */ /* 0x000fe4000ff1e03f */
[----:B------:R-:W-:Y:S02]  /*0130*/  UIADD3 UR6, UP1, UR6, 0x1f0, URZ ;  /* 0x000001f006067890 */ /* 0x000fe4000ff3e03f */
[----:B------:R-:W-:Y:S02]  /*0140*/  UIADD3.X UR11, URZ, UR7, URZ, UP0, !UPT ;  /* 0x000000073f0b7290 */ /* 0x000fe400087fe43f */
[----:B------:R-:W-:-:S07]  /*0150*/  UIADD3.X UR7, URZ, UR7, URZ, UP1, !UPT ;  /* 0x000000073f077290 */ /* 0x000fce0008ffe43f */
[----:B------:R0:W-:Y:S02]  /*0160*/  UTMACCTL.PF [UR10] ;  /* 0x000000000a0079b9 */ /* 0x0001e40008040000 */
[----:B------:R0:W-:Y:S02]  /*0170*/  UTMACCTL.PF [UR6] ;  /* 0x00000000060079b9 */ /* 0x0001e40008040000 */
[----:B0-----:R-:W-:Y:S01]  /*0180*/  NOP ;  /* 0x0000000000007918 */ /* 0x001fe20000000000 */
.L_x_1:
[----:B------:R-:W-:Y:S05]  /*0190*/  BSYNC B0 ;  /* 0x0000000000007941 */ /* 0x000fea0003800000 */
.L_x_0:
[----:B------:R-:W0:Y:S01]  /*01a0*/  SHFL.IDX PT, R2, R0, RZ, 0x1f ;  /* 0x00001fff00027589 */ /* 0x000e2200000e0000 */
[----:B------:R-:W-:Y:S01]  /*01b0*/  UISETP.NE.AND UP0, UPT, UR9, 0x3, UPT ;  /* 0x000000030900788c */ /* 0x000fe2000bf05270 */
[----:B------:R-:W-:Y:S01]  /*01c0*/  ISETP.NE.AND P1, PT, RZ, UR5, PT ;  /* 0x00000005ff007c0c */ /* 0x000fe2000bf25270 */
[----:B------:R-:W-:Y:S02]  /*01d0*/  UIADD3 UR16, UR5, -0x1, URZ ;  /* 0xffffffff05107890 */ /* 0x000fe4000fffe03f */
[----:B------:R-:W-:Y:S02]  /*01e0*/  UISETP.EQ.OR UP0, UPT, UR9, URZ, !UP0 ;  /* 0x0000003f0900728c */ /* 0x000fe4000c702670 */
[----:B------:R-:W-:Y:S02]  /*01f0*/  UISETP.GE.U32.AND UP1, UPT, UR16, 0x2, UPT ;  /* 0x000000021000788c */ /* 0x000fe4000bf26070 */
[----:B------:R-:W-:-:S04]  /*0200*/  UISETP.EQ.AND UP0, UPT, UR5, URZ, UP0 ;  /* 0x0000003f0500728c */ /* 0x000fc80008702270 */
[----:B------:R-:W-:-:S04]  /*0210*/  USEL UR40, URZ, 0x1, !UP0 ;  /* 0x000000013f287887 */ /* 0x000fc8000c000000 */
[----:B------:R-:W-:Y:S01]  /*0220*/  USEL UR40, UR40, 0x2, UP1 ;  /* 0x0000000228287887 */ /* 0x000fe20008800000 */
[----:B0-----:R-:W-:-:S13]  /*0230*/  ISETP.NE.AND P0, PT, R2, RZ, PT ;  /* 0x000000ff0200720c */ /* 0x001fda0003f05270 */
[----:B------:R-:W-:Y:S05]  /*0240*/  @P0 BRA `(.L_x_2) ;  /* 0x0000000000500947 */ /* 0x000fea0003800000 */
[----:B------:R-:W0:Y:S01]  /*0250*/  S2UR UR8, SR_CgaCtaId ;  /* 0x00000000000879c3 */ /* 0x000e220000008800 */
[----:B------:R-:W-:Y:S01]  /*0260*/  UMOV UR4, 0x400 ;  /* 0x0000040000047882 */ /* 0x000fe20000000000 */
[----:B------:R-:W-:Y:S01]  /*0270*/  UMOV UR5, 0x1 ;  /* 0x0000000100057882 */ /* 0x000fe20000000000 */
[----:B------:R-:W-:Y:S01]  /*0280*/  UMOV UR6, 0x4 ;  /* 0x0000000400067882 */ /* 0x000fe20000000000 */
[----:B------:R-:W-:Y:S01]  /*0290*/  ELECT P0, URZ, PT ;  /* 0x00000000003f782f */ /* 0x000fe20003800000 */
[----:B------:R-:W-:-:S04]  /*02a0*/  UIADD3 UR6, -UR6, 0x100000, URZ ;  /* 0x0010000006067890 */ /* 0x000fc8000fffe13f */
[----:B------:R-:W-:Y:S02]  /*02b0*/  USHF.L.U32 UR7, UR6, 0xb, URZ ;  /* 0x0000000b06077899 */ /* 0x000fe4000800063f */
[----:B------:R-:W-:Y:S02]  /*02c0*/  USHF.L.U32 UR6, UR6, 0x1, URZ ;  /* 0x0000000106067899 */ /* 0x000fe4000800063f */
[----:B0-----:R-:W-:Y:S02]  /*02d0*/  ULEA UR8, UR8, UR4, 0x18 ;  /* 0x0000000408087291 */ /* 0x001fe4000f8ec03f */
[----:B------:R-:W-:-:S04]  /*02e0*/  UIADD3 UR4, -UR5, 0x100000, URZ ;  /* 0x0010000005047890 */ /* 0x000fc8000fffe13f */
[----:B------:R-:W-:Y:S02]  /*02f0*/  USHF.L.U32 UR5, UR4, 0xb, URZ ;  /* 0x0000000b04057899 */ /* 0x000fe4000800063f */
[----:B------:R-:W-:Y:S01]  /*0300*/  USHF.L.U32 UR4, UR4, 0x1, URZ ;  /* 0x0000000104047899 */ /* 0x000fe2000800063f */
[----:B------:R-:W0:Y:S11]  /*0310*/  FENCE.VIEW.ASYNC.S ;  /* 0x00000000000073c6 */ /* 0x000e360000000000 */
[----:B0-----:R0:W1:Y:S01]  /*0320*/  SYNCS.EXCH.64 URZ, [UR8], UR4 ;  /* 0x00000004083f75b2 */ /* 0x0010620008000100 */
[----:B------:R0:W2:Y:S01]  /*0330*/  SYNCS.EXCH.64 URZ, [UR8+0x18], UR6 ;  /* 0x00001806083f75b2 */ /* 0x0000a20008000100 */
[----:B------:R0:W3:Y:S01]  /*0340*/  SYNCS.EXCH.64 URZ, [UR8+0x8], UR4 ;  /* 0x00000804083f75b2 */ /* 0x0000e20008000100 */
[----:B------:R0:W4:Y:S01]  /*0350*/  SYNCS.EXCH.64 URZ, [UR8+0x20], UR6 ;  /* 0x00002006083f75b2 */ /* 0x0001220008000100 */
[----:B------:R0:W0:Y:S01]  /*0360*/  SYNCS.EXCH.64 URZ, [UR8+0x10], UR4 ;  /* 0x00001004083f75b2 */ /* 0x0000220008000100 */
[----:B------:R0:W0:Y:S01]  /*0370*/  SYNCS.EXCH.64 URZ, [UR8+0x28], UR6 ;  /* 0x00002806083f75b2 */ /* 0x0000220008000100 */
[----:B------:R-:W-:Y:S01]  /*0380*/  NOP ;  /* 0x0000000000007918 */ /* 0x000fe20000000000 */
.L_x_2:
[----:B------:R-:W5:Y:S01]  /*0390*/  S2UR UR13, SR_CTAID.X ;  /* 0x00000000000d79c3 */ /* 0x000f620000002500 */
[----:B------:R-:W-:Y:S01]  /*03a0*/  SHF.R.S32.HI R3, RZ, 0x1f, R4 ;  /* 0x0000001fff037819 */ /* 0x000fe20000011404 */
[----:B------:R5:W1:Y:S01]  /*03b0*/  SHFL.IDX PT, R6, R0, RZ, 0x1f ;  /* 0x00001fff00067589 */ /* 0x000a6200000e0000 */
[----:B0-----:R-:W-:Y:S01]  /*03c0*/  ULDC UR4, c[0x0][0x150] ;  /* 0x0000540000047ab9 */ /* 0x001fe20000000800 */
[----:B------:R-:W-:Y:S02]  /*03d0*/  ELECT P0, URZ, PT ;  /* 0x00000000003f782f */ /* 0x000fe40003800000 */
[----:B------:R-:W-:Y:S01]  /*03e0*/  LEA.HI R3, R3, R4, RZ, 0x7 ;  /* 0x0000000403037211 */ /* 0x000fe200078f38ff */
[----:B------:R-:W-:Y:S01]  /*03f0*/  ULDC UR5, c[0x0][0x154] ;  /* 0x0000550000057ab9 */ /* 0x000fe20000000800 */
[----:B------:R-:W-:Y:S01]  /*0400*/  SHF.R.S32.HI R7, RZ, 0x1f, R2 ;  /* 0x0000001fff077819 */ /* 0x000fe20000011402 */
[----:B------:R-:W0:Y:S01]  /*0410*/  S2UR UR10, SR_CTAID.Y ;  /* 0x00000000000a79c3 */ /* 0x000e220000002600 */
[----:B------:R-:W-:Y:S01]  /*0420*/  LOP3.LUT R3, R3, 0xffffff80, RZ, 0xc0, !PT ;  /* 0xffffff8003037812 */ /* 0x000fe200078ec0ff */
[----:B------:R-:W-:Y:S01]  /*0430*/  ULDC UR8, c[0x0][0x144] ;  /* 0x0000510000087ab9 */ /* 0x000fe20000000800 */
[----:B------:R-:W-:Y:S01]  /*0440*/  LEA.HI R7, R7, R2, RZ, 0x2 ;  /* 0x0000000207077211 */ /* 0x000fe200078f10ff */
[----:B------:R-:W-:Y:S01]  /*0450*/  NOP ;  /* 0x0000000000007918 */ /* 0x000fe20000000000 */
[----:B------:R-:W-:Y:S01]  /*0460*/  NOP ;  /* 0x0000000000007918 */ /* 0x000fe20000000000 */
[----:B------:R-:W-:Y:S01]  /*0470*/  IMAD.IADD R3, R4, 0x1, -R3 ;  /* 0x0000000104037824 */ /* 0x000fe200078e0a03 */
[----:B------:R-:W-:Y:S01]  /*0480*/  LOP3.LUT R7, R7, 0x3ffffffc, RZ, 0xc0, !PT ;  /* 0x3ffffffc07077812 */ /* 0x000fe200078ec0ff */
[----:B------:R-:W-:Y:S01]  /*0490*/  ULDC UR11, c[0x0][0x148] ;  /* 0x00005200000b7ab9 */ /* 0x000fe20000000800 */
[----:B------:R-:W-:-:S02]  /*04a0*/  IMAD.MOV.U32 R19, RZ, RZ, 0x1 ;  /* 0x00000001ff137424 */ /* 0x000fc400078e00ff */
[----:B------:R-:W-:Y:S01]  /*04b0*/  SHF.R.S32.HI R4, RZ, 0x1f, R3 ;  /* 0x0000001fff047819 */ /* 0x000fe20000011403 */
[----:B------:R-:W-:-:S03]  /*04c0*/  IMAD.IADD R2, R2, 0x1, -R7 ;  /* 0x0000000102027824 */ /* 0x000fc600078e0a07 */
[----:B------:R-:W-:Y:S02]  /*04d0*/  LEA.HI R4, R4, R3, RZ, 0x3 ;  /* 0x0000000304047211 */ /* 0x000fe400078f18ff */
[----:B-----5:R-:W-:Y:S02]  /*04e0*/  I2FP.F32.U32 R5, UR13 ;  /* 0x0000000d00057c45 */ /* 0x020fe40008201000 */
[--C-:B------:R-:W-:Y:S02]  /*04f0*/  SHF.R.S32.HI R0, RZ, 0x3, R4.reuse ;  /* 0x00000003ff007819 */ /* 0x100fe40000011404 */
[----:B-1----:R-:W-:Y:S01]  /*0500*/  ISETP.NE.OR P0, PT, R6, RZ, !P0 ;  /* 0x000000ff0600720c */ /* 0x002fe20004705670 */
[----:B------:R-:W-:Y:S01]  /*0510*/  FMUL R8, R5, UR4 ;  /* 0x0000000405087c20 */ /* 0x000fe20008400000 */
[----:B------:R-:W-:-:S04]  /*0520*/  SHF.R.S32.HI R5, RZ, 0x1f, R4 ;  /* 0x0000001fff057819 */ /* 0x000fc80000011404 */
[----:B------:R-:W-:Y:S01]  /*0530*/  LEA.HI R5, R5, R0, RZ, 0x2 ;  /* 0x0000000005057211 */ /* 0x000fe200078f10ff */
[----:B------:R-:W1:Y:S03]  /*0540*/  F2I.U32.TRUNC.NTZ R8, R8 ;  /* 0x0000000800087305 */ /* 0x000e66000020f000 */
[----:B------:R-:W-:-:S03]  /*0550*/  LOP3.LUT R5, R5, 0xfffffffc, RZ, 0xc0, !PT ;  /* 0xfffffffc05057812 */ /* 0x000fc600078ec0ff */
[----:B------:R-:W-:Y:S01]  /*0560*/  VOTEU.ALL UP0, P0 ;  /* 0x00000000003f7886 */ /* 0x000fe20000000000 */
[----:B------:R-:W-:Y:S01]  /*0570*/  IADD3 R5, R0, -R5, RZ ;  /* 0x8000000500057210 */ /* 0x000fe20007ffe0ff */
[----:B------:R-:W-:Y:S01]  /*0580*/  VOTEU.ALL UP1, P0 ;  /* 0x00000000003f7886 */ /* 0x000fe20000020000 */
[----:B0-----:R-:W-:Y:S02]  /*0590*/  I2FP.F32.U32 R0, UR10 ;  /* 0x0000000a00007c45 */ /* 0x001fe40008201000 */
[----:B------:R-:W0:Y:S01]  /*05a0*/  @!UP0 S2UR UR7, SR_CgaCtaId ;  /* 0x00000000000789c3 */ /* 0x000e220000008800 */
[----:B------:R-:W-:Y:S01]  /*05b0*/  IMAD R2, R2, 0x4, R5 ;  /* 0x0000000402027824 */ /* 0x000fe200078e0205 */
[----:B------:R-:W-:Y:S01]  /*05c0*/  @!UP0 UMOV UR6, 0x400 ;  /* 0x0000040000068882 */ /* 0x000fe20000000000 */
[----:B------:R-:W-:Y:S01]  /*05d0*/  FMUL R4, R0, UR5 ;  /* 0x0000000500047c20 */ /* 0x000fe20008400000 */
[----:B-1----:R-:W-:Y:S01]  /*05e0*/  R2UR UR4, R8 ;  /* 0x00000000080472ca */ /* 0x002fe200000e0000 */
[C---:B------:R-:W-:Y:S01]  /*05f0*/  IMAD.SHL.U32 R155, R2.reuse, 0x4, RZ ;  /* 0x00000004029b7824 */ /* 0x040fe200078e00ff */
[----:B------:R-:W-:-:S03]  /*0600*/  LEA.HI R0, R2, R2, RZ, 0x1 ;  /* 0x0000000202007211 */ /* 0x000fc600078f08ff */
[----:B------:R-:W1:Y:S01]  /*0610*/  F2I.U32.TRUNC.NTZ R4, R4 ;  /* 0x0000000400047305 */ /* 0x000e62000020f000 */
[----:B------:R-:W-:Y:S02]  /*0620*/  LOP3.LUT R5, R0, 0xfffffffe, RZ, 0xc0, !PT ;  /* 0xfffffffe00057812 */ /* 0x000fe400078ec0ff */
[C---:B------:R-:W-:Y:S02]  /*0630*/  LOP3.LUT R155, R2.reuse, 0xc, R155, 0x78, !PT ;  /* 0x0000000c029b7812 */ /* 0x040fe400078e789b */
[----:B------:R-:W-:-:S03]  /*0640*/  IADD3 R5, R2, -R5, RZ ;  /* 0x8000000502057210 */ /* 0x000fc60007ffe0ff */
[----:B------:R-:W-:-:S04]  /*0650*/  UIADD3 UR4, -UR4, URZ, URZ ;  /* 0x0000003f04047290 */ /* 0x000fc8000fffe13f */
[----:B------:R-:W-:Y:S01]  /*0660*/  UIMAD UR8, UR8, UR4, UR13 ;  /* 0x00000004080872a4 */ /* 0x000fe2000f8e020d */
[----:B-1----:R-:W-:Y:S02]  /*0670*/  R2UR UR12, R4 ;  /* 0x00000000040c72ca */ /* 0x002fe400000e0000 */
[----:B------:R-:W-:Y:S01]  /*0680*/  UMOV UR4, 0x20 ;  /* 0x0000002000047882 */ /* 0x000fe20000000000 */
[----:B------:R-:W1:Y:S02]  /*0690*/  LDC R4, c[0x0][0x140] ;  /* 0x00005000ff047b82 */ /* 0x000e640000000800 */
[----:B------:R-:W-:Y:S01]  /*06a0*/  ISETP.NE.AND P3, PT, R5, UR8, PT ;  /* 0x0000000805007c0c */ /* 0x000fe2000bf65270 */
[----:B------:R-:W-:-:S04]  /*06b0*/  @!UP0 UIADD3 UR4, -UR4, 0x100000, URZ ;  /* 0x0010000004048890 */ /* 0x000fc8000fffe13f */
[----:B------:R-:W-:Y:S02]  /*06c0*/  @!UP0 USHF.L.U32 UR5, UR4, 0xb, URZ ;  /* 0x0000000b04058899 */ /* 0x000fe4000800063f */
[----:B------:R-:W-:Y:S02]  /*06d0*/  @!UP0 USHF.L.U32 UR4, UR4, 0x1, URZ ;  /* 0x0000000104048899 */ /* 0x000fe4000800063f */
[----:B0-----:R-:W-:Y:S01]  /*06e0*/  @!UP0 ULEA UR6, UR7, UR6, 0x18 ;  /* 0x0000000607068291 */ /* 0x001fe2000f8ec03f */
[----:B------:R-:W-:Y:S01]  /*06f0*/  VOTEU.ALL UP0, P0 ;  /* 0x00000000003f7886 */ /* 0x000fe20000000000 */
[----:B------:R-:W-:Y:S01]  /*0700*/  LOP3.LUT P0, RZ, R3, 0x7, RZ, 0xc0, !PT ;  /* 0x0000000703ff7812 */ /* 0x000fe2000780c0ff */
[----:B------:R-:W-:-:S03]  /*0710*/  UIADD3 UR12, -UR12, URZ, URZ ;  /* 0x0000003f0c0c7290 */ /* 0x000fc6000fffe13f */
[C---:B------:R-:W-:Y:S02]  /*0720*/  ISETP.LT.U32.AND P0, PT, R155.reuse, 0x2, !P0 ;  /* 0x000000029b00780c */ /* 0x040fe40004701070 */
[----:B------:R-:W-:Y:S01]  /*0730*/  @P3 LEA.HI R0, R155, R155, RZ, 0x1 ;  /* 0x0000009b9b003211 */ /* 0x000fe200078f08ff */
[----:B------:R-:W0:Y:S03]  /*0740*/  FENCE.VIEW.ASYNC.S ;  /* 0x00000000000073c6 */ /* 0x000e260000000000 */
[----:B0-----:R-:W0:Y:S01]  /*0750*/  @!UP0 SYNCS.EXCH.64 URZ, [UR6+0x40], UR4 ;  /* 0x00004004063f85b2 */ /* 0x001e220008000100 */
[----:B------:R-:W-:Y:S02]  /*0760*/  @P3 SHF.R.S32.HI R0, RZ, 0x1, R0 ;  /* 0x00000001ff003819 */ /* 0x000fe40000011400 */
[----:B-1----:R-:W-:Y:S01]  /*0770*/  ISETP.EQ.U32.AND P2, PT, R4, 0x1, PT ;  /* 0x000000010400780c */ /* 0x002fe20003f42070 */
[----:B------:R1:W0:Y:S01]  /*0780*/  @!UP1 SYNCS.EXCH.64 URZ, [UR6+0x48], UR4 ;  /* 0x00004804063f95b2 */ /* 0x0002220008000100 */
[----:B------:R-:W-:Y:S01]  /*0790*/  NOP ;  /* 0x0000000000007918 */ /* 0x000fe20000000000 */
[----:B-1----:R-:W-:-:S06]  /*07a0*/  UIMAD UR4, UR11, UR12, UR10 ;  /* 0x0000000c0b0472a4 */ /* 0x002fcc000f8e020a */
[----:B------:R-:W-:Y:S02]  /*07b0*/  @P3 ISETP.NE.AND P4, PT, R0, UR4, PT ;  /* 0x0000000400003c0c */ /* 0x000fe4000bf85270 */
[----:B------:R-:W-:Y:S02]  /*07c0*/  SEL R0, RZ, 0x1, !P0 ;  /* 0x00000001ff007807 */ /* 0x000fe40004000000 */
[----:B------:R-:W-:-:S04]  /*07d0*/  @P3 SEL R19, RZ, 0x1, P4 ;  /* 0x00000001ff133807 */ /* 0x000fc80002000000 */
[----:B------:R-:W-:Y:S01]  /*07e0*/  LOP3.LUT R19, R19, R0, RZ, 0xc0, !PT ;  /* 0x0000000013137212 */ /* 0x000fe200078ec0ff */
[----:B------:R-:W-:Y:S06]  /*07f0*/  @!P2 BRA `(.L_x_3) ;  /* 0x000000000008a947 */ /* 0x000fec0003800000 */
[----:B0-234-:R-:W-:Y:S01]  /*0800*/  UCGABAR_ARV ;  /* 0x00000000000079c7 */ /* 0x01dfe20008000000 */
[----:B------:R-:W-:Y:S05]  /*0810*/  BRA `(.L_x_4) ;  /* 0x0000000000047947 */ /* 0x000fea0003800000 */
.L_x_3:
[----:B0-234-:R-:W-:Y:S01]  /*0820*/  NOP ;  /* 0x0000000000007918 */ /* 0x01dfe20000000000 */
.L_x_4:
[----:B------:R-:W-:Y:S01]  /*0830*/  ULDC UR4, c[0x0][0x65c] ;  /* 0x0001970000047ab9 */ /* 0x000fe20000000800 */
[----:B------:R-:W-:Y:S01]  /*0840*/  UMOV UR5, URZ ;  /* 0x0000003f00057c82 */ /* 0x000fe20008000000 */
[----:B------:R-:W-:-:S03]  /*0850*/  UISETP.NE.AND UP0, UPT, UR4, 0x1, UPT ;  /* 0x000000010400788c */ /* 0x000fc6000bf05270 */
[----:B------:R-:W-:Y:S01]  /*0860*/  UMOV UR4, UR13 ;  /* 0x0000000d00047c82 */ /* 0x000fe20008000000 */
[----:B------:R-:W-:Y:S02]  /*0870*/  UP2UR UR46, UPR, URZ, 0x1 ;  /* 0x000000013f2e7883 */ /* 0x000fe40008000000 */
[----:B------:R-:W-:Y:S02]  /*0880*/  PLOP3.LUT P0, PT, PT, PT, UP0, 0x80, 0x0 ;  /* 0x000000000000781c */ /* 0x000fe40003f0f008 */
[----:B------:R-:W-:Y:S02]  /*0890*/  PLOP3.LUT P3, PT, PT, PT, UP0, 0x80, 0x0 ;  /* 0x000000000000781c */ /* 0x000fe40003f6f008 */
[----:B------:R-:W-:Y:S01]  /*08a0*/  PLOP3.LUT P5, PT, PT, PT, UP0, 0x80, 0x0 ;  /* 0x000000000000781c */ /* 0x000fe20003faf008 */
[----:B------:R-:W-:Y:S01]  /*08b0*/  @UP0 ULDC UR14, c[0x0][0x10] ;  /* 0x00000400000e0ab9 */ /* 0x000fe20000000800 */
[----:B------:R-:W-:Y:S01]  /*08c0*/  @UP0 UMOV UR6, UR10 ;  /* 0x0000000a00060c82 */ /* 0x000fe20008000000 */
[----:B------:R-:W-:Y:S01]  /*08d0*/  @UP0 UMOV UR7, URZ ;  /* 0x0000003f00070c82 */ /* 0x000fe20008000000 */
[----:B------:R-:W-:Y:S01]  /*08e0*/  PLOP3.LUT P4, PT, PT, PT, UP0, 0x80, 0x0 ;  /* 0x000000000000781c */ /* 0x000fe20003f8f008 */
[----:B------:R-:W-:-:S03]  /*08f0*/  @UP0 UIMAD.WIDE.U32 UR14, UR13, UR14, UR6 ;  /* 0x0000000e0d0e02a5 */ /* 0x000fc6000f8e0006 */
[----:B------:R-:W-:Y:S01]  /*0900*/  @!UP0 ULDC UR7, c[0x0][0xc] ;  /* 0x0000030000078ab9 */ /* 0x000fe20000000800 */
[----:B------:R-:W-:Y:S01]  /*0910*/  @UP0 UMOV UR6, URZ ;  /* 0x0000003f00060c82 */ /* 0x000fe20008000000 */
[----:B------:R-:W-:Y:S01]  /*0920*/  @!UP0 UIMAD.WIDE.U32 UR4, UR10, UR7, UR4 ;  /* 0x000000070a0482a5 */ /* 0x000fe2000f8e0004 */
[----:B------:R-:W-:Y:S01]  /*0930*/  MOV R2, UR14 ;  /* 0x0000000e00027c02 */ /* 0x000fe20008000f00 */
[----:B------:R-:W-:Y:S02]  /*0940*/  @UP0 UIADD3 UR6, UR15, UR6, URZ ;  /* 0x000000060f060290 */ /* 0x000fe4000fffe03f */
[----:B------:R-:W-:Y:S02]  /*0950*/  IMAD.U32 R3, RZ, RZ, UR15 ;  /* 0x0000000fff037e24 */ /* 0x000fe4000f8e00ff */
[----:B------:R-:W-:Y:S01]  /*0960*/  IMAD.U32 R5, RZ, RZ, UR5 ;  /* 0x00000005ff057e24 */ /* 0x000fe2000f8e00ff */
[----:B------:R-:W-:Y:S01]  /*0970*/  MOV R4, UR4 ;  /* 0x0000000400047c02 */ /* 0x000fe20008000f00 */
[----:B------:R-:W-:Y:S01]  /*0980*/  @P0 IMAD.MOV.U32 R7, RZ, RZ, R2 ;  /* 0x000000ffff070224 */ /* 0x000fe200078e0002 */
[----:B------:R-:W-:Y:S01]  /*0990*/  @P3 MOV R6, UR6 ;  /* 0x0000000600063c02 */ /* 0x000fe20008000f00 */
[----:B------:R-:W-:Y:S01]  /*09a0*/  IMAD.U32 R2, RZ, RZ, UR4 ;  /* 0x00000004ff027e24 */ /* 0x000fe2000f8e00ff */
[----:B------:R-:W-:Y:S01]  /*09b0*/  @!P5 MOV R6, R5 ;  /* 0x000000050006d202 */ /* 0x000fe20000000f00 */
[----:B------:R-:W-:-:S02]  /*09c0*/  IMAD.U32 R3, RZ, RZ, UR5 ;  /* 0x00000005ff037e24 */ /* 0x000fc4000f8e00ff */
[----:B------:R-:W-:Y:S02]  /*09d0*/  @!P4 IMAD.MOV.U32 R7, RZ, RZ, R2 ;  /* 0x000000ffff07c224 */ /* 0x000fe400078e0002 */
[----:B------:R0:W-:Y:S04]  /*09e0*/  STL [R1+0x200], R6 ;  /* 0x0002000601007387 */ /* 0x0001e80000100800 */
[----:B------:R0:W-:Y:S01]  /*09f0*/  STL [R1+0x204], R7 ;  /* 0x0002040701007387 */ /* 0x0001e20000100800 */
[----:B------:R-:W-:Y:S05]  /*0a00*/  @!P2 BRA `(.L_x_5) ;  /* 0x00000000000ca947 */ /* 0x000fea0003800000 */
[----:B------:R-:W-:Y:S01]  /*0a10*/  UCGABAR_WAIT ;  /* 0x0000000000007dc7 */ /* 0x000fe20008000000 */
[----:B------:R-:W-:Y:S01]  /*0a20*/  CCTL.IVALL ;  /* 0x00000000ff00798f */ /* 0x000fe20002000000 */
[----:B------:R-:W-:Y:S05]  /*0a30*/  BRA `(.L_x_6) ;  /* 0x0000000000047947 */ /* 0x000fea0003800000 */
.L_x_5:
[----:B------:R-:W-:Y:S06]  /*0a40*/  BAR.SYNC.DEFER_BLOCKING 0x0 ;  /* 0x0000000000007b1d */ /* 0x000fec0000010000 */
.L_x_6:
[----:B------:R-:W-:Y:S05]  /*0a50*/  @!P1 BRA `(.L_x_7) ;  /* 0x0000016400409947 */ /* 0x000fea0003800000 */
[----:B------:R-:W-:-:S06]  /*0a60*/  UISETP.GT.U32.AND UP0, UPT, UR16, 0x1, UPT ;  /* 0x000000011000788c */ /* 0x000fcc000bf04070 */
[----:B------:R-:W-:-:S13]  /*0a70*/  PLOP3.LUT P0, PT, PT, PT, UP0, 0x80, 0x0 ;  /* 0x000000000000781c */ /* 0x000fda0003f0f008 */
[----:B------:R-:W-:Y:S05]  /*0a80*/  @P0 EXIT ;  /* 0x000000000000094d */ /* 0x000fea0003800000 */
[----:B------:R-:W-:Y:S01]  /*0a90*/  ULDC.64 UR4, c[0x0][0x650] ;  /* 0x0001940000047ab9 */ /* 0x000fe20000000a00 */
[----:B------:R-:W-:Y:S01]  /*0aa0*/  UMOV UR41, 0xffffffff ;  /* 0xffffffff00297882 */ /* 0x000fe20000000000 */
[----:B------:R-:W-:Y:S01]  /*0ab0*/  ISETP.GE.U32.AND P0, PT, R7, UR4, PT ;  /* 0x0000000407007c0c */ /* 0x000fe2000bf06070 */
[----:B------:R-:W-:Y:S01]  /*0ac0*/  UMOV UR42, 0xffffffff ;  /* 0xffffffff002a7882 */ /* 0x000fe20000000000 */
[----:B------:R-:W-:Y:S01]  /*0ad0*/  UMOV UR43, 0xffffffff ;  /* 0xffffffff002b7882 */ /* 0x000fe20000000000 */
[----:B------:R-:W-:Y:S02]  /*0ae0*/  PRMT R0, RZ, 0x7610, R0 ;  /* 0x00007610ff007816 */ /* 0x000fe40000000000 */
[----:B------:R-:W-:-:S13]  /*0af0*/  ISETP.GE.U32.AND.EX P0, PT, R6, UR5, PT, P0 ;  /* 0x0000000506007c0c */ /* 0x000fda000bf06100 */
[----:B------:R-:W-:Y:S05]  /*0b00*/  @P0 BRA `(.L_x_8) ;  /* 0x0000000400480947 */ /* 0x000fea0003800000 */
[----:B------:R-:W-:Y:S01]  /*0b10*/  ULDC.64 UR16, c[0x0][0x628] ;  /* 0x00018a0000107ab9 */ /* 0x000fe20000000a00 */
[C---:B------:R-:W-:Y:S01]  /*0b20*/  R2UR UR19, R7.reuse ;  /* 0x00000000071372ca */ /* 0x040fe200000e0000 */
[----:B------:R-:W-:Y:S01]  /*0b30*/  ULDC UR18, c[0x0][0x630] ;  /* 0x00018c0000127ab9 */ /* 0x000fe20000000800 */
[----:B------:R-:W-:Y:S02]  /*0b40*/  ISETP.NE.U32.AND P0, PT, RZ, UR16, PT ;  /* 0x00000010ff007c0c */ /* 0x000fe4000bf05070 */
[----:B------:R-:W-:Y:S02]  /*0b50*/  R2UR UR4, R7 ;  /* 0x00000000070472ca */ /* 0x000fe400000e0000 */
[----:B------:R-:W-:Y:S02]  /*0b60*/  ISETP.NE.AND.EX P0, PT, RZ, UR17, PT, P0 ;  /* 0x00000011ff007c0c */ /* 0x000fe4000bf05300 */
[----:B------:R-:W-:-:S11]  /*0b70*/  R2UR UR5, R6 ;  /* 0x00000000060572ca */ /* 0x000fd600000e0000 */
[----:B------:R-:W-:Y:S05]  /*0b80*/  @!P0 BRA `(.L_x_9) ;  /* 0x0000000000308947 */ /* 0x000fea0003800000 */
[----:B------:R-:W-:Y:S01]  /*0b90*/  R2UR UR4, R7 ;  /* 0x00000000070472ca */ /* 0x000fe200000e0000 */
[----:B------:R-:W-:Y:S01]  /*0ba0*/  ULDC UR9, c[0x0][0x634] ;  /* 0x00018d0000097ab9 */ /* 0x000fe20000000800 */
[----:B------:R-:W-:-:S11]  /*0bb0*/  R2UR UR13, R6 ;  /* 0x00000000060d72ca */ /* 0x000fd600000e0000 */
[----:B------:R-:W-:-:S04]  /*0bc0*/  UIADD3 UR9, UP0, UR4, UR9, URZ ;  /* 0x0000000904097290 */ /* 0x000fc8000ff1e03f */
[----:B------:R-:W-:-:S04]  /*0bd0*/  UIADD3.X UR13, URZ, UR13, URZ, UP0, !UPT ;  /* 0x0000000d3f0d7290 */ /* 0x000fc800087fe43f */
[----:B------:R-:W-:-:S04]  /*0be0*/  UIMAD.WIDE.U32 UR4, UR13, UR16, URZ ;  /* 0x000000100d0472a5 */ /* 0x000fc8000f8e003f */
[----:B------:R-:W-:Y:S02]  /*0bf0*/  UIMAD.WIDE.U32 UR6, UP0, UR9, UR17, UR4 ;  /* 0x00000011090672a5 */ /* 0x000fe4000f800004 */
[----:B------:R-:W-:Y:S02]  /*0c00*/  UIMAD.WIDE.U32 UR4, UR9, UR16, URZ ;  /* 0x00000010090472a5 */ /* 0x000fe4000f8e003f */
[----:B------:R-:W-:Y:S02]  /*0c10*/  UIADD3.X UR15, URZ, URZ, URZ, UP0, !UPT ;  /* 0x0000003f3f0f7290 */ /* 0x000fe400087fe43f */
[----:B------:R-:W-:Y:S01]  /*0c20*/  UIADD3 URZ, UP0, UR5, UR6, URZ ;  /* 0x00000006053f7290 */ /* 0x000fe2000ff1e03f */
[----:B------:R-:W-:-:S03]  /*0c30*/  UMOV UR14, UR7 ;  /* 0x00000007000e7c82 */ /* 0x000fc60008000000 */
[----:B------:R-:W-:-:S12]  /*0c40*/  UIMAD.WIDE.U32.X UR4, UR13, UR17, UR14, UP0 ;  /* 0x000000110d0472a5 */ /* 0x000fd800080e040e */
.L_x_9:
[----:B------:R-:W-:Y:S01]  /*0c50*/  USHF.R.U64 UR43, UR4, UR18, UR5 ;  /* 0x00000012042b7299 */ /* 0x000fe20008001205 */
[----:B------:R-:W-:Y:S01]  /*0c60*/  R2UR UR7, R6 ;  /* 0x00000000060772ca */ /* 0x000fe200000e0000 */
[----:B------:R-:W-:Y:S02]  /*0c70*/  USHF.R.U32.HI UR4, URZ, UR18, UR5 ;  /* 0x000000123f047299 */ /* 0x000fe40008011605 */
[----:B------:R-:W-:Y:S01]  /*0c80*/  UIADD3 UR5, UP0, URZ, -UR43, URZ ;  /* 0x8000002b3f057290 */ /* 0x000fe2000ff1e03f */
[----:B------:R-:W-:Y:S01]  /*0c90*/  ULDC.64 UR14, c[0x0][0x620] ;  /* 0x00018800000e7ab9 */ /* 0x000fe20000000a00 */
[----:B------:R-:W-:Y:S02]  /*0ca0*/  UMOV UR6, UR19 ;  /* 0x0000001300067c82 */ /* 0x000fe40008000000 */
[----:B------:R-:W-:Y:S01]  /*0cb0*/  UIADD3.X UR4, URZ, ~UR4, URZ, UP0, !UPT ;  /* 0x800000043f047290 */ /* 0x000fe200087fe43f */
[----:B------:R-:W-:Y:S01]  /*0cc0*/  ULDC UR9, c[0x0][0x618] ;  /* 0x0001860000097ab9 */ /* 0x000fe20000000800 */
[----:B------:R-:W-:-:S02]  /*0cd0*/  UIMAD UR12, UR11, UR12, UR10 ;  /* 0x0000000c0b0c72a4 */ /* 0x000fc4000f8e020a */
[----:B------:R-:W-:Y:S02]  /*0ce0*/  UIMAD UR4, UR4, UR14, URZ ;  /* 0x0000000e040472a4 */ /* 0x000fe4000f8e023f */
[----:B------:R-:W-:Y:S02]  /*0cf0*/  UIMAD.WIDE.U32 UR6, UR5, UR14, UR6 ;  /* 0x0000000e050672a5 */ /* 0x000fe4000f8e0006 */
[----:B------:R-:W-:Y:S01]  /*0d00*/  UIMAD UR4, UR5, UR15, UR4 ;  /* 0x0000000f050472a4 */ /* 0x000fe2000f8e0204 */
[----:B------:R-:W-:Y:S01]  /*0d10*/  ULDC UR10, c[0x0][0x608] ;  /* 0x00018200000a7ab9 */ /* 0x000fe20000000800 */
[----:B------:R-:W-:Y:S02]  /*0d20*/  ULDC UR18, c[0x0][0x658] ;  /* 0x0001960000127ab9 */ /* 0x000fe40000000800 */
[----:B------:R-:W-:Y:S01]  /*0d30*/  UIADD3 UR7, UR7, UR4, URZ ;  /* 0x0000000407077290 */ /* 0x000fe2000fffe03f */
[----:B------:R-:W-:Y:S02]  /*0d40*/  UMOV UR11, 0xffffffff ;  /* 0xffffffff000b7882 */ /* 0x000fe40000000000 */
[----:B------:R-:W-:Y:S01]  /*0d50*/  ULDC.64 UR4, c[0x0][0x640] ;  /* 0x0001900000047ab9 */ /* 0x000fe20000000a00 */
[----:B------:R-:W-:Y:S01]  /*0d60*/  USHF.R.U64 UR16, UR6, UR9, UR7 ;  /* 0x0000000906107299 */ /* 0x000fe20008001207 */
[----:B------:R-:W-:Y:S01]  /*0d70*/  ISETP.NE.U32.AND P0, PT, RZ, UR4, PT ;  /* 0x00000004ff007c0c */ /* 0x000fe2000bf05070 */
[----:B------:R-:W-:-:S02]  /*0d80*/  USHF.R.U32.HI UR7, URZ, UR9, UR7 ;  /* 0x000000093f077299 */ /* 0x000fc40008011607 */
[----:B------:R-:W-:Y:S01]  /*0d90*/  USHF.L.U32 UR6, UR11, UR18, URZ ;  /* 0x000000120b067299 */ /* 0x000fe2000800063f */
[----:B------:R-:W-:Y:S01]  /*0da0*/  ISETP.NE.AND.EX P0, PT, RZ, UR5, PT, P0 ;  /* 0x00000005ff007c0c */ /* 0x000fe2000bf05300 */
[----:B------:R-:W-:Y:S02]  /*0db0*/  USHF.R.U64 UR22, UR16, UR10, UR7 ;  /* 0x0000000a10167299 */ /* 0x000fe40008001207 */
[----:B------:R-:W-:Y:S02]  /*0dc0*/  USHF.R.U32.HI UR7, URZ, UR10, UR7 ;  /* 0x0000000a3f077299 */ /* 0x000fe40008011607 */
[----:B------:R-:W-:Y:S02]  /*0dd0*/  UISETP.NE.AND UP1, UPT, UR46, URZ, UPT ;  /* 0x0000003f2e00728c */ /* 0x000fe4000bf25270 */
[----:B------:R-:W-:Y:S01]  /*0de0*/  USHF.R.U64 UR23, UR22, UR18, UR7 ;  /* 0x0000001216177299 */ /* 0x000fe20008001207 */
[----:B------:R-:W-:Y:S01]  /*0df0*/  ULDC UR17, c[0x0][0x600] ;  /* 0x0001800000117ab9 */ /* 0x000fe20000000800 */
[----:B------:R-:W-:-:S02]  /*0e00*/  ULOP3.LUT UR13, URZ, UR6, URZ, 0x33, !UPT ;  /* 0x000000063f0d7292 */ /* 0x000fc4000f8e333f */
[----:B------:R-:W-:Y:S02]  /*0e10*/  UIADD3 UR15, UR17, -0x1, URZ ;  /* 0xffffffff110f7890 */ /* 0x000fe4000fffe03f */
[----:B------:R-:W-:Y:S02]  /*0e20*/  USEL UR12, UR8, UR12, !UP1 ;  /* 0x0000000c080c7287 */ /* 0x000fe4000c800000 */
[----:B------:R-:W-:Y:S01]  /*0e30*/  USHF.R.U32.HI UR7, URZ, UR18, UR7 ;  /* 0x000000123f077299 */ /* 0x000fe20008011607 */
[----:B------:R-:W-:Y:S01]  /*0e40*/  ULDC UR19, c[0x0][0x648] ;  /* 0x0001920000137ab9 */ /* 0x000fe20000000800 */
[----:B------:R-:W-:Y:S01]  /*0e50*/  ULDC UR20, c[0x0][0x638] ;  /* 0x00018e0000147ab9 */ /* 0x000fe20000000800 */
[----:B------:R-:W-:Y:S01]  /*0e60*/  UMOV UR21, 0x1 ;  /* 0x0000000100157882 */ /* 0x000fe20000000000 */
[----:B------:R-:W-:Y:S01]  /*0e70*/  UMOV UR6, UR23 ;  /* 0x0000001700067c82 */ /* 0x000fe20008000000 */
[----:B------:R-:W-:Y:S07]  /*0e80*/  @!P0 BRA `(.L_x_10) ;  /* 0x0000000000308947 */ /* 0x000fee0003800000 */
[----:B------:R-:W-:Y:S02]  /*0e90*/  ULDC UR10, c[0x0][0x64c] ;  /* 0x00019300000a7ab9 */ /* 0x000fe40000000800 */
        /* <DEDUP_REMOVED lines=8> */
[----:B------:R-:W-:-:S07]  /*0f20*/  UIMAD.WIDE.U32.X UR4, UR14, UR5, UR10, UP0 ;  /* 0x000000050e0472a5 */ /* 0x000fce00080e040a */
[----:B------:R-:W-:Y:S01]  /*0f30*/  UMOV UR6, UR4 ;  /* 0x0000000400067c82 */ /* 0x000fe20008000000 */
[----:B------:R-:W-:-:S05]  /*0f40*/  UMOV UR7, UR5 ;  /* 0x0000000500077c82 */ /* 0x000fca0008000000 */
.L_x_10:
[----:B------:R-:W-:Y:S01]  /*0f50*/  USHF.R.U64 UR5, UR6, UR19, UR7 ;  /* 0x0000001306057299 */ /* 0x000fe20008001207 */
[----:B------:R-:W-:Y:S01]  /*0f60*/  IMAD.MOV.U32 R0, RZ, RZ, 0x1 ;  /* 0x00000001ff007424 */ /* 0x000fe200078e00ff */
[----:B------:R-:W-:Y:S02]  /*0f70*/  USHF.L.U32 UR4, UR21, UR18, URZ ;  /* 0x0000001215047299 */ /* 0x000fe4000800063f */
[----:B------:R-:W-:Y:S02]  /*0f80*/  ULOP3.LUT UR13, UR22, UR13, URZ, 0xc0, !UPT ;  /* 0x0000000d160d7292 */ /* 0x000fe4000f8ec03f */
[----:B------:R-:W-:Y:S02]  /*0f90*/  UIADD3 UR6, -UR5, URZ, URZ ;  /* 0x0000003f05067290 */ /* 0x000fe4000fffe13f */
[----:B------:R-:W-:Y:S02]  /*0fa0*/  UIMAD UR13, UR4, UR5, UR13 ;  /* 0x00000005040d72a4 */ /* 0x000fe4000f8e020d */
[----:B------:R-:W-:-:S02]  /*0fb0*/  ULOP3.LUT UR15, UR16, UR15, URZ, 0xc0, !UPT ;  /* 0x0000000f100f7292 */ /* 0x000fc4000f8ec03f */
[----:B------:R-:W-:Y:S01]  /*0fc0*/  UIMAD UR4, UR6, UR20, UR23 ;  /* 0x00000014060472a4 */ /* 0x000fe2000f8e0217 */
[----:B------:R-:W-:Y:S01]  /*0fd0*/  ULDC UR5, c[0x0][0x610] ;  /* 0x0001840000057ab9 */ /* 0x000fe20000000800 */
[----:B------:R-:W-:Y:S02]  /*0fe0*/  UISETP.NE.AND UP0, UPT, UR46, URZ, UPT ;  /* 0x0000003f2e00728c */ /* 0x000fe4000bf05270 */
[----:B------:R-:W-:Y:S02]  /*0ff0*/  UIMAD UR12, UR13, UR5, UR12 ;  /* 0x000000050d0c72a4 */ /* 0x000fe4000f8e020c */
[----:B------:R-:W-:-:S04]  /*1000*/  UIMAD UR4, UR4, UR17, UR15 ;  /* 0x00000011040472a4 */ /* 0x000fc8000f8e020f */
[----:B------:R-:W-:Y:S02]  /*1010*/  USEL UR42, UR4, UR12, !UP0 ;  /* 0x0000000c042a7287 */ /* 0x000fe4000c000000 */
[----:B------:R-:W-:-:S12]  /*1020*/  USEL UR41, UR12, UR4, !UP0 ;  /* 0x000000040c297287 */ /* 0x000fd8000c000000 */
.L_x_8:
[----:B------:R-:W-:-:S08]  /*1030*/  NOP ;  /* 0x0000000000007918 */ /* 0x000fd00000000000 */
[----:B------:R-:W1:Y:S02]  /*1040*/  USETMAXREG.TRY_ALLOC.CTAPOOL UP0, 0xf0 ;  /* 0x000000f0000079c8 */ /* 0x000e640008000600 */
[----:B-1----:R-:W-:-:S13]  /*1050*/  PLOP3.LUT P0, PT, PT, PT, UP0, 0x80, 0x0 ;  /* 0x000000000000781c */ /* 0x002fda0003f0f008 */
[----:B------:R-:W-:Y:S05]  /*1060*/  @!P0 BRA `(.L_x_8) ;  /* 0xfffffffc00f08947 */ /* 0x000fea000383ffff */
[----:B------:R-:W-:Y:S01]  /*1070*/  ULDC.64 UR4, c[0x0][0x598] ;  /* 0x0001660000047ab9 */ /* 0x000fe20000000a00 */
[----:B------:R-:W-:Y:S01]  /*1080*/  ULDC.64 UR36, c[0x0][0x208] ;  /* 0x0000820000247ab9 */ /* 0x000fe20000000a00 */
[----:B------:R-:W-:-:S04]  /*1090*/  ISETP.NE.U32.AND P0, PT, RZ, UR4, PT ;  /* 0x00000004ff007c0c */ /* 0x000fc8000bf05070 */
[----:B------:R-:W-:-:S13]  /*10a0*/  ISETP.NE.AND.EX P0, PT, RZ, UR5, PT, P0 ;  /* 0x00000005ff007c0c */ /* 0x000fda000bf05300 */
[----:B------:R-:W-:Y:S05]  /*10b0*/  @!P0 BRA `(.L_x_11) ;  /* 0x00000000001c8947 */ /* 0x000fea0003800000 */
[----:B------:R-:W1:Y:S02]  /*10c0*/  LDC.64 R2, c[0x0][0x598] ;  /* 0x00016600ff027b82 */ /* 0x000e640000000a00 */
[----:B-1----:R-:W2:Y:S02]  /*10d0*/  LDG.E.64 R2, desc[UR36][R2.64] ;  /* 0x0000002402027981 */ /* 0x002ea4000c1e1b00 */
[----:B--2---:R-:W-:-:S04]  /*10e0*/  ISETP.NE.U32.AND P0, PT, R2, RZ, PT ;  /* 0x000000ff0200720c */ /* 0x004fc80003f05070 */
[----:B------:R-:W-:-:S13]  /*10f0*/  ISETP.NE.AND.EX P0, PT, R3, RZ, PT, P0 ;  /* 0x000000ff0300720c */ /* 0x000fda0003f05300 */
[----:B------:R-:W-:Y:S05]  /*1100*/  @!P0 BRA `(.L_x_11) ;  /* 0x0000000000088947 */ /* 0x000fea0003800000 */
[----:B------:R1:W5:Y:S01]  /*1110*/  LD.E R17, desc[UR36][R2.64] ;  /* 0x0000002402117980 */ /* 0x000362000c101900 */
[----:B------:R-:W-:Y:S05]  /*1120*/  BRA `(.L_x_12) ;  /* 0x0000000000247947 */ /* 0x000fea0003800000 */
.L_x_11:
[----:B------:R-:W-:Y:S02]  /*1130*/  ULDC.64 UR4, c[0x0][0x588] ;  /* 0x0001620000047ab9 */ /* 0x000fe40000000a00 */
[----:B------:R-:W-:-:S04]  /*1140*/  ISETP.NE.U32.AND P0, PT, RZ, UR4, PT ;  /* 0x00000004ff007c0c */ /* 0x000fc8000bf05070 */
[----:B------:R-:W-:-:S13]  /*1150*/  ISETP.NE.AND.EX P0, PT, RZ, UR5, PT, P0 ;  /* 0x00000005ff007c0c */ /* 0x000fda000bf05300 */
[----:B------:R-:W-:Y:S05]  /*1160*/  @!P0 BRA `(.L_x_13) ;  /* 0x00000000000c8947 */ /* 0x000fea0003800000 */
[----:B------:R-:W1:Y:S02]  /*1170*/  LDC.64 R2, c[0x0][0x588] ;  /* 0x00016200ff027b82 */ /* 0x000e640000000a00 */
[----:B-1----:R2:W5:Y:S01]  /*1180*/  LDG.E R17, desc[UR36][R2.64] ;  /* 0x0000002402117981 */ /* 0x002562000c1e1900 */
[----:B------:R-:W-:Y:S05]  /*1190*/  BRA `(.L_x_12) ;  /* 0x0000000000087947 */ /* 0x000fea0003800000 */
.L_x_13:
[----:B------:R-:W-:Y:S02]  /*11a0*/  ULDC UR4, c[0x0][0x580] ;  /* 0x0001600000047ab9 */ /* 0x000fe40000000800 */
[----:B------:R-:W-:-:S07]  /*11b0*/  IMAD.U32 R17, RZ, RZ, UR4 ;  /* 0x00000004ff117e24 */ /* 0x000fce000f8e00ff */
.L_x_12:
[----:B------:R-:W-:Y:S02]  /*11c0*/  ULDC.64 UR4, c[0x0][0x5a0] ;  /* 0x0001680000047ab9 */ /* 0x000fe40000000a00 */
[----:B------:R-:W-:-:S04]  /*11d0*/  ISETP.NE.U32.AND P0, PT, RZ, UR4, PT ;  /* 0x00000004ff007c0c */ /* 0x000fc8000bf05070 */
[----:B------:R-:W-:-:S13]  /*11e0*/  ISETP.NE.AND.EX P0, PT, RZ, UR5, PT, P0 ;  /* 0x00000005ff007c0c */ /* 0x000fda000bf05300 */
[----:B------:R-:W-:Y:S05]  /*11f0*/  @!P0 BRA `(.L_x_14) ;  /* 0x00000000001c8947 */ /* 0x000fea0003800000 */
[----:B-12---:R-:W1:Y:S02]  /*1200*/  LDC.64 R2, c[0x0][0x5a0] ;  /* 0x00016800ff027b82 */ /* 0x006e640000000a00 */
[----:B-1----:R-:W2:Y:S02]  /*1210*/  LDG.E.64 R2, desc[UR36][R2.64] ;  /* 0x0000002402027981 */ /* 0x002ea4000c1e1b00 */
[----:B--2---:R-:W-:-:S04]  /*1220*/  ISETP.NE.U32.AND P0, PT, R2, RZ, PT ;  /* 0x000000ff0200720c */ /* 0x004fc80003f05070 */
[----:B------:R-:W-:-:S13]  /*1230*/  ISETP.NE.AND.EX P0, PT, R3, RZ, PT, P0 ;  /* 0x000000ff0300720c */ /* 0x000fda0003f05300 */
[----:B------:R-:W-:Y:S05]  /*1240*/  @!P0 BRA `(.L_x_14) ;  /* 0x0000000000088947 */ /* 0x000fea0003800000 */
[----:B------:R1:W5:Y:S01]  /*1250*/  LD.E R18, desc[UR36][R2.64] ;  /* 0x0000002402127980 */ /* 0x000362000c101900 */
[----:B------:R-:W-:Y:S05]  /*1260*/  BRA `(.L_x_15) ;  /* 0x0000000000247947 */ /* 0x000fea0003800000 */
.L_x_14:
[----:B------:R-:W-:Y:S02]  /*1270*/  ULDC.64 UR4, c[0x0][0x590] ;  /* 0x0001640000047ab9 */ /* 0x000fe40000000a00 */
[----:B------:R-:W-:-:S04]  /*1280*/  ISETP.NE.U32.AND P0, PT, RZ, UR4, PT ;  /* 0x00000004ff007c0c */ /* 0x000fc8000bf05070 */
[----:B------:R-:W-:-:S13]  /*1290*/  ISETP.NE.AND.EX P0, PT, RZ, UR5, PT, P0 ;  /* 0x00000005ff007c0c */ /* 0x000fda000bf05300 */
[----:B------:R-:W-:Y:S05]  /*12a0*/  @!P0 BRA `(.L_x_16) ;  /* 0x00000000000c8947 */ /* 0x000fea0003800000 */
[----:B-12---:R-:W1:Y:S02]  /*12b0*/  LDC.64 R2, c[0x0][0x590] ;  /* 0x00016400ff027b82 */ /* 0x006e640000000a00 */
[----:B-1----:R2:W5:Y:S01]  /*12c0*/  LDG.E R18, desc[UR36][R2.64] ;  /* 0x0000002402127981 */ /* 0x002562000c1e1900 */
[----:B------:R-:W-:Y:S05]  /*12d0*/  BRA `(.L_x_15) ;  /* 0x0000000000087947 */ /* 0x000fea0003800000 */
.L_x_16:
[----:B------:R-:W-:Y:S02]  /*12e0*/  ULDC UR4, c[0x0][0x584] ;  /* 0x0001610000047ab9 */ /* 0x000fe40000000800 */
[----:B------:R-:W-:-:S07]  /*12f0*/  MOV R18, UR4 ;  /* 0x0000000400127c02 */ /* 0x000fce0008000f00 */
.L_x_15:
[----:B------:R-:W-:-:S13]  /*1300*/  LOP3.LUT P0, RZ, R0, 0xff, RZ, 0xc0, !PT ;  /* 0x000000ff00ff7812 */ /* 0x000fda000780c0ff */
[----:B------:R-:W-:Y:S05]  /*1310*/  @!P0 EXIT ;  /* 0x000000000000894d */ /* 0x000fea0003800000 */
[----:B------:R-:W-:Y:S01]  /*1320*/  ULDC UR4, c[0x0][0x28c] ;  /* 0x0000a30000047ab9 */ /* 0x000fe20000000800 */
[----:B------:R-:W-:Y:S01]  /*1330*/  UMOV UR38, URZ ;  /* 0x0000003f00267c82 */ /* 0x000fe20008000000 */
[----:B------:R-:W-:Y:S01]  /*1340*/  UIADD3 UR4, UR4, 0x7f, URZ ;  /* 0x0000007f04047890 */ /* 0x000fe2000fffe03f */
[----:B------:R-:W-:-:S03]  /*1350*/  UMOV UR39, URZ ;  /* 0x0000003f00277c82 */ /* 0x000fc60008000000 */
[----:B------:R-:W-:-:S04]  /*1360*/  USHF.R.S32.HI UR5, URZ, 0x1f, UR4 ;  /* 0x0000001f3f057899 */ /* 0x000fc80008011404 */
[----:B------:R-:W-:-:S04]  /*1370*/  ULEA.HI UR5, UR5, UR4, URZ, 0x7 ;  /* 0x0000000405057291 */ /* 0x000fc8000f8f383f */
[----:B------:R-:W-:-:S12]  /*1380*/  USHF.R.S32.HI UR44, URZ, 0x7, UR5 ;  /* 0x000000073f2c7899 */ /* 0x000fd80008011405 */
.L_x_552:
[----:B------:R-:W3:Y:S01]  /*1390*/  S2R R0, SR_TID.X ;  /* 0x0000000000007919 */ /* 0x000ee20000002100 */
[----:B----4-:R-:W4:Y:S01]  /*13a0*/  S2UR UR7, SR_CgaCtaId ;  /* 0x00000000000779c3 */ /* 0x010f220000008800 */
[----:B------:R-:W-:Y:S02]  /*13b0*/  UMOV UR6, 0x400 ;  /* 0x0000040000067882 */ /* 0x000fe40000000000 */
[----:B----4-:R-:W-:Y:S01]  /*13c0*/  ULEA UR6, UR7, UR6, 0x18 ;  /* 0x0000000607067291 */ /* 0x010fe2000f8ec03f */
[----:B---3--:R-:W-:-:S04]  /*13d0*/  LOP3.LUT R0, R0, 0x80, RZ, 0xc0, !PT ;  /* 0x0000008000007812 */ /* 0x008fc800078ec0ff */
[----:B------:R-:W-:-:S06]  /*13e0*/  SHF.R.U32.HI R0, RZ, 0x7, R0 ;  /* 0x00000007ff007819 */ /* 0x000fcc0000011600 */
[----:B------:R-:W3:Y:S02]  /*13f0*/  SHFL.IDX PT, R0, R0, RZ, 0x1f ;  /* 0x00001fff00007589 */ /* 0x000ee400000e0000 */
[----:B---3--:R-:W-:-:S13]  /*1400*/  R2UR UR4, R0 ;  /* 0x00000000000472ca */ /* 0x008fda00000e0000 */
[----:B------:R-:W-:-:S04]  /*1410*/  ULEA.HI UR5, UR4, UR4, URZ, 0x1 ;  /* 0x0000000404057291 */ /* 0x000fc8000f8f083f */
[----:B------:R-:W-:-:S04]  /*1420*/  ULOP3.LUT UR5, UR5, 0x7fffe, URZ, 0xc0, !UPT ;  /* 0x0007fffe05057892 */ /* 0x000fc8000f8ec03f */
[----:B------:R-:W-:-:S03]  /*1430*/  UIADD3 UR5, UR4, -UR5, URZ ;  /* 0x8000000504057290 */ /* 0x000fc6000fffe03f */
[----:B------:R-:W-:Y:S01]  /*1440*/  ULDC UR4, c[0x0][0x28c] ;  /* 0x0000a30000047ab9 */ /* 0x000fe20000000800 */
[----:B------:R-:W-:Y:S01]  /*1450*/  ULEA UR5, UR5, UR6, 0xd ;  /* 0x0000000605057291 */ /* 0x000fe2000f8e683f */
[----:B------:R-:W-:-:S03]  /*1460*/  ISETP.LT.AND P0, PT, RZ, UR4, PT ;  /* 0x00000004ff007c0c */ /* 0x000fc6000bf01270 */
[----:B------:R-:W-:-:S04]  /*1470*/  UIADD3 UR5, UR5, 0x100, URZ ;  /* 0x0000010005057890 */ /* 0x000fc8000fffe03f */
[----:B------:R-:W-:-:S04]  /*1480*/  USHF.R.U32.HI UR5, URZ, 0x4, UR5 ;  /* 0x000000043f057899 */ /* 0x000fc80008011605 */
[----:B------:R-:W-:-:S04]  /*1490*/  ULOP3.LUT UR5, UR5, 0x3fff, URZ, 0xc0, !UPT ;  /* 0x00003fff05057892 */ /* 0x000fc8000f8ec03f */
[----:B------:R-:W-:Y:S01]  /*14a0*/  ULOP3.LUT UR45, UR5, 0x10000, URZ, 0xfc, !UPT ;  /* 0x00010000052d7892 */ /* 0x000fe2000f8efc3f */
[----:B--2---:R-:W-:Y:S11]  /*14b0*/  @P0 BRA `(.L_x_17) ;  /* 0x0000000000400947 */ /* 0x004ff60003800000 */
[----:B------:R-:W-:Y:S01]  /*14c0*/  MOV R0, 0x0 ;  /* 0x0000000000007802 */ /* 0x000fe20000000f00 */
[----:B------:R-:W-:Y:S01]  /*14d0*/  ULDC.64 UR4, c[0x4][0x68] ;  /* 0x01001a0000047ab9 */ /* 0x000fe20000000a00 */
[----:B------:R-:W-:Y:S01]  /*14e0*/  ULDC.64 UR6, c[0x4][0x8] ;  /* 0x0100020000067ab9 */ /* 0x000fe20000000a00 */
[----:B------:R-:W-:Y:S01]  /*14f0*/  IMAD.U32 R4, RZ, RZ, UR4 ;  /* 0x00000004ff047e24 */ /* 0x000fe2000f8e00ff */
[----:B-12---:R1:W2:Y:S01]  /*1500*/  LDC.64 R2, c[0x4][R0] ;  /* 0x0100000000027b82 */ /* 0x0062a20000000a00 */
[----:B------:R-:W-:Y:S01]  /*1510*/  IMAD.U32 R5, RZ, RZ, UR5 ;  /* 0x00000005ff057e24 */ /* 0x000fe2000f8e00ff */
[----:B------:R-:W-:Y:S01]  /*1520*/  ULDC.64 UR4, c[0x4][0x70] ;  /* 0x01001c0000047ab9 */ /* 0x000fe20000000a00 */
[----:B------:R-:W-:Y:S01]  /*1530*/  IMAD.U32 R10, RZ, RZ, UR6 ;  /* 0x00000006ff0a7e24 */ /* 0x000fe2000f8e00ff */
[----:B0-----:R-:W-:Y:S01]  /*1540*/  MOV R6, UR4 ;  /* 0x0000000400067c02 */ /* 0x001fe20008000f00 */
[----:B------:R-:W-:Y:S01]  /*1550*/  IMAD.U32 R7, RZ, RZ, UR5 ;  /* 0x00000005ff077e24 */ /* 0x000fe2000f8e00ff */
[----:B------:R-:W-:Y:S01]  /*1560*/  MOV R11, UR7 ;  /* 0x00000007000b7c02 */ /* 0x000fe20008000f00 */
[----:B------:R-:W-:Y:S01]  /*1570*/  IMAD.MOV.U32 R8, RZ, RZ, 0x1e1 ;  /* 0x000001e1ff087424 */ /* 0x000fe200078e00ff */
[----:B------:R-:W-:Y:S01]  /*1580*/  MOV R13, RZ ;  /* 0x000000ff000d7202 */ /* 0x000fe20000000f00 */
[----:B-1----:R-:W-:-:S07]  /*1590*/  IMAD.MOV.U32 R12, RZ, RZ, 0x1 ;  /* 0x00000001ff0c7424 */ /* 0x002fce00078e00ff */
[----:B------:R-:W-:-:S07]  /*15a0*/  LEPC R20, `(.L_x_17) ;  /* 0x000000001014794e */ /* 0x000fce0000000000 */
[----:B--2--5:R-:W-:Y:S05]  /*15b0*/  CALL.ABS.NOINC R2 ;  /* 0x0000000002007343 */ /* 0x024fea0003c00000 */
.L_x_17:
[----:B------:R-:W-:-:S06]  /*15c0*/  ULOP3.LUT UR4, UR40, 0x1, URZ, 0xfc, !UPT ;  /* 0x0000000128047892 */ /* 0x000fcc000f8efc3f */
[----:B------:R-:W-:-:S05]  /*15d0*/  IMAD.U32 R0, RZ, RZ, UR4 ;  /* 0x00000004ff007e24 */ /* 0x000fca000f8e00ff */
[----:B------:R-:W-:-:S13]  /*15e0*/  ISETP.NE.AND P0, PT, R0, 0x3, PT ;  /* 0x000000030000780c */ /* 0x000fda0003f05270 */
[----:B------:R-:W-:Y:S05]  /*15f0*/  @!P0 BRA `(.L_x_18) ;  /* 0x0000000000048947 */ /* 0x000fea0003800000 */
[----:B------:R-:W-:Y:S01]  /*1600*/  BPT.TRAP 0x1 ;  /* 0x000000040000795c */ /* 0x000fe20000300000 */
.L_x_18:
[----:B------:R-:W3:Y:S01]  /*1610*/  S2UR UR5, SR_CgaCtaId ;  /* 0x00000000000579c3 */ /* 0x000ee20000008800 */
[----:B------:R-:W-:Y:S01]  /*1620*/  UMOV UR4, 0x400 ;  /* 0x0000040000047882 */ /* 0x000fe20000000000 */
[----:B-12---:R-:W-:Y:S01]  /*1630*/  IMAD.U32 R3, RZ, RZ, UR39 ;  /* 0x00000027ff037e24 */ /* 0x006fe2000f8e00ff */
[----:B------:R-:W-:-:S04]  /*1640*/  MOV R2, UR38 ;  /* 0x0000002600027c02 */ /* 0x000fc80008000f00 */
[----:B------:R-:W-:Y:S01]  /*1650*/  SHF.L.U32 R2, R2, 0x1f, RZ ;  /* 0x0000001f02027819 */ /* 0x000fe200000006ff */
[----:B---3--:R-:W-:-:S06]  /*1660*/  ULEA UR4, UR5, UR4, 0x18 ;  /* 0x0000000405047291 */ /* 0x008fcc000f8ec03f */
[----:B------:R-:W-:-:S04]  /*1670*/  IMAD.U32 R0, RZ, RZ, UR4 ;  /* 0x00000004ff007e24 */ /* 0x000fc8000f8e00ff */
[----:B------:R-:W-:-:S04]  /*1680*/  IMAD R3, R3, 0x8, R0 ;  /* 0x0000000803037824 */ /* 0x000fc800078e0200 */
[----:B------:R1:W2:Y:S01]  /*1690*/  SYNCS.PHASECHK.TRANS64.TRYWAIT P1, [R3+URZ], R2 ;  /* 0x00000002030075a7 */ /* 0x0002a2000802017f */
[----:B------:R-:W-:Y:S05]  /*16a0*/  @!P0 BRA `(.L_x_19) ;  /* 0x0000000000048947 */ /* 0x000fea0003800000 */
[----:B------:R-:W-:Y:S01]  /*16b0*/  BPT.TRAP 0x1 ;  /* 0x000000040000795c */ /* 0x000fe20000300000 */
.L_x_19:
[----:B--2---:R-:W-:Y:S05]  /*16c0*/  @P1 BRA `(.L_x_20) ;  /* 0x0000000000081947 */ /* 0x004fea0003800000 */
[----:B------:R-:W2:Y:S02]  /*16d0*/  SYNCS.PHASECHK.TRANS64.TRYWAIT P1, [R3+URZ], R2 ;  /* 0x00000002030075a7 */ /* 0x000ea4000802017f */
[----:B--2---:R-:W-:Y:S05]  /*16e0*/  @!P1 BRA `(.L_x_21) ;  /* 0x0000016c00cc9947 */ /* 0x004fea0003800000 */
.L_x_20:
[----:B------:R-:W-:-:S04]  /*16f0*/  UISETP.LT.AND UP0, UPT, UR44, 0x1, UPT ;  /* 0x000000012c00788c */ /* 0x000fc8000bf01270 */
[----:B------:R-:W-:-:S06]  /*1700*/  USEL UR4, UR44, 0x1, UP0 ;  /* 0x000000012c047887 */ /* 0x000fcc0008000000 */
[----:B-12---:R-:W-:Y:S01]  /*1710*/  MOV R2, UR4 ;  /* 0x0000000400027c02 */ /* 0x006fe20008000f00 */
[----:B------:R-:W-:Y:S05]  /*1720*/  WARPSYNC.ALL ;  /* 0x0000000000007948 */ /* 0x000fea0003800000 */
[----:B------:R-:W-:-:S04]  /*1730*/  IADD3 R2, -R2, UR44, RZ ;  /* 0x0000002c02027c10 */ /* 0x000fc8000fffe1ff */
[----:B------:R-:W-:Y:S02]  /*1740*/  ISETP.GE.AND P1, PT, R2, 0x1, PT ;  /* 0x000000010200780c */ /* 0x000fe40003f26270 */
[----:B------:R-:W-:Y:S01]  /*1750*/  R2UR UR4, R0 ;  /* 0x00000000000472ca */ /* 0x000fe200000e0000 */
[----:B------:R-:W-:Y:S01]  /*1760*/  ULEA UR5, UR39, UR45, 0xb ;  /* 0x0000002d27057291 */ /* 0x000fe2000f8e583f */
[----:B------:R-:W-:Y:S01]  /*1770*/  WARPGROUP.ARRIVE ;  /* 0x00000000000079c5 */ /* 0x000fe20000000000 */
[----:B------:R-:W-:Y:S01]  /*1780*/  UMOV UR9, 0x40000040 ;  /* 0x4000004000097882 */ /* 0x000fe20000000000 */
[----:B------:R-:W-:Y:S01]  /*1790*/  UMOV UR11, 0x40000040 ;  /* 0x40000040000b7882 */ /* 0x000fe20000000000 */
[----:B------:R-:W-:Y:S03]  /*17a0*/  STL [R1+0x2cc], R19 ;  /* 0x0002cc1301007387 */ /* 0x000fe60000100800 */
[----:B------:R-:W-:Y:S01]  /*17b0*/  UMOV UR8, UR5 ;  /* 0x0000000500087c82 */ /* 0x000fe20008000000 */
[----:B-----5:R-:W-:Y:S04]  /*17c0*/  STL [R1+0x2c8], R18 ;  /* 0x0002c81201007387 */ /* 0x020fe80000100800 */
[----:B------:R-:W-:Y:S01]  /*17d0*/  UIADD3 UR4, UR4, 0x18100, URZ ;  /* 0x0001810004047890 */ /* 0x000fe2000fffe03f */
[----:B------:R1:W-:Y:S03]  /*17e0*/  STL [R1+0x2c4], R17 ;  /* 0x0002c41101007387 */ /* 0x0003e60000100800 */
[----:B------:R-:W-:Y:S01]  /*17f0*/  USHF.R.U32.HI UR4, URZ, 0x4, UR4 ;  /* 0x000000043f047899 */ /* 0x000fe20008011604 */
[----:B------:R-:W-:Y:S03]  /*1800*/  STL [R1+0x2c0], R16 ;  /* 0x0002c01001007387 */ /* 0x000fe60000100800 */
[----:B------:R-:W-:Y:S01]  /*1810*/  ULOP3.LUT UR4, UR4, 0x3fff, URZ, 0xc0, !UPT ;  /* 0x00003fff04047892 */ /* 0x000fe2000f8ec03f */
[----:B------:R2:W-:Y:S03]  /*1820*/  STL [R1+0x2bc], R2 ;  /* 0x0002bc0201007387 */ /* 0x0005e60000100800 */
[----:B------:R-:W-:Y:S01]  /*1830*/  ULOP3.LUT UR4, UR4, 0x10000, URZ, 0xfc, !UPT ;  /* 0x0001000004047892 */ /* 0x000fe2000f8efc3f */
[----:B------:R3:W-:Y:S03]  /*1840*/  STL [R1+0x2d0], R0 ;  /* 0x0002d00001007387 */ /* 0x0007e60000100800 */
[----:B------:R-:W-:-:S07]  /*1850*/  ULEA UR6, UR39, UR4, 0xb ;  /* 0x0000000427067291 */ /* 0x000fce000f8e583f */
[----:B------:R-:W-:Y:S02]  /*1860*/  UMOV UR10, UR6 ;  /* 0x00000006000a7c82 */ /* 0x000fe40008000000 */
[----:B------:R-:W-:Y:S01]  /*1870*/  IGMMA.64x256x32.S8.S8 R24, gdesc[UR8], RZ, !UPT, gsb0 ;  /* 0x06600000081879f1 */ /* 0x000fe2000c0410ff */
[----:B------:R-:W-:Y:S01]  /*1880*/  UIADD3 UR8, UR5, 0x400, URZ ;  /* 0x0000040005087890 */ /* 0x000fe2000fffe03f */
[----:B------:R-:W-:Y:S01]  /*1890*/  UMOV UR9, 0x40000040 ;  /* 0x4000004000097882 */ /* 0x000fe20000000000 */
[----:B------:R-:W-:Y:S02]  /*18a0*/  WARPGROUP.DEPBAR.LE gsb0, 0x0 ;  /* 0x00008000000079c5 */ /* 0x000fe40000010000 */
[----:B------:R-:W-:Y:S01]  /*18b0*/  STL.64 [R1], R24 ;  /* 0x0000001801007387 */ /* 0x000fe20000100a00 */
[----:B------:R-:W-:Y:S01]  /*18c0*/  IMAD.MOV.U32 R235, RZ, RZ, R46 ;  /* 0x000000ffffeb7224 */ /* 0x000fe200078e002e */
[----:B------:R-:W-:Y:S01]  /*18d0*/  MOV R233, R48 ;  /* 0x0000003000e97202 */ /* 0x000fe20000000f00 */
[----:B------:R-:W-:Y:S01]  /*18e0*/  IMAD.MOV.U32 R234, RZ, RZ, R47 ;  /* 0x000000ffffea7224 */ /* 0x000fe200078e002f */
[----:B------:R-:W-:Y:S01]  /*18f0*/  STL.64 [R1+0x8], R26 ;  /* 0x0000081a01007387 */ /* 0x000fe20000100a00 */
        /* <DEDUP_REMOVED lines=73> */
[----:B-1----:R-:W-:Y:S01]  /*1d90*/  MOV R17, R135 ;  /* 0x0000008700117202 */ /* 0x002fe20000000f00 */
        /* <DEDUP_REMOVED lines=9> */
[----:B--2---:R-:W-:Y:S01]  /*1e30*/  MOV R2, R150 ;  /* 0x0000009600027202 */ /* 0x004fe20000000f00 */
[----:B------:R-:W-:Y:S01]  /*1e40*/  IMAD.MOV.U32 R196, RZ, RZ, R112 ;  /* 0x000000ffffc47224 */ /* 0x000fe200078e0070 */
[----:B------:R1:W-:Y:S01]  /*1e50*/  STL.64 [R1+0x50], R44 ;  /* 0x0000502c01007387 */ /* 0x0003e20000100a00 */
[----:B------:R-:W-:-:S02]  /*1e60*/  IMAD.MOV.U32 R197, RZ, RZ, R113 ;  /* 0x000000ffffc57224 */ /* 0x000fc400078e0071 */
[----:B------:R-:W-:Y:S01]  /*1e70*/  IMAD.MOV.U32 R199, RZ, RZ, R115 ;  /* 0x000000ffffc77224 */ /* 0x000fe200078e0073 */
[----:B------:R-:W-:Y:S01]  /*1e80*/  STL [R1+0x588], R155 ;  /* 0x0005889b01007387 */ /* 0x000fe20000100800 */
[----:B------:R-:W-:Y:S02]  /*1e90*/  IMAD.MOV.U32 R200, RZ, RZ, R116 ;  /* 0x000000ffffc87224 */ /* 0x000fe400078e0074 */
[----:B------:R-:W-:Y:S02]  /*1ea0*/  IMAD.MOV.U32 R202, RZ, RZ, R118 ;  /* 0x000000ffffca7224 */ /* 0x000fe400078e0076 */
[----:B------:R-:W-:Y:S02]  /*1eb0*/  IMAD.MOV.U32 R203, RZ, RZ, R119 ;  /* 0x000000ffffcb7224 */ /* 0x000fe400078e0077 */
[----:B------:R-:W-:Y:S02]  /*1ec0*/  IMAD.MOV.U32 R205, RZ, RZ, R121 ;  /* 0x000000ffffcd7224 */ /* 0x000fe400078e0079 */
[----:B------:R-:W-:-:S02]  /*1ed0*/  IMAD.MOV.U32 R206, RZ, RZ, R122 ;  /* 0x000000ffffce7224 */ /* 0x000fc400078e007a */
[----:B------:R-:W-:Y:S02]  /*1ee0*/  IMAD.MOV.U32 R208, RZ, RZ, R124 ;  /* 0x000000ffffd07224 */ /* 0x000fe400078e007c */
        /* <DEDUP_REMOVED lines=13> */
[----:B0-----:R-:W-:Y:S02]  /*1fc0*/  IMAD.MOV.U32 R7, RZ, RZ, R145 ;  /* 0x000000ffff077224 */ /* 0x001fe400078e0091 */
[----:B------:R-:W-:Y:S02]  /*1fd0*/  IMAD.MOV.U32 R6, RZ, RZ, R146 ;  /* 0x000000ffff067224 */ /* 0x000fe400078e0092 */
[----:B------:R-:W-:Y:S02]  /*1fe0*/  IMAD.MOV.U32 R4, RZ, RZ, R148 ;  /* 0x000000ffff047224 */ /* 0x000fe400078e0094 */
[----:B------:R-:W-:-:S02]  /*1ff0*/  IMAD.MOV.U32 R3, RZ, RZ, R149 ;  /* 0x000000ffff037224 */ /* 0x000fc400078e0095 */
[----:B---3--:R-:W-:Y:S02]  /*2000*/  IMAD.MOV.U32 R0, RZ, RZ, R151 ;  /* 0x000000ffff007224 */ /* 0x008fe400078e0097 */
[----:B-1----:R-:W-:-:S06]  /*2010*/  WARPGROUP.ARRIVE ;  /* 0x00000000000079c5 */ /* 0x002fcc0000000000 */
[----:B------:R-:W-:Y:S03]  /*2020*/  IGMMA.64x256x32.S8.S8 R24, gdesc[UR8], RZ, !UPT, gsb0 ;  /* 0x06600000081879f1 */ /* 0x000fe6000c0410ff */
[----:B------:R-:W-:Y:S02]  /*2030*/  WARPGROUP.DEPBAR.LE gsb0, 0x0 ;  /* 0x00008000000079c5 */ /* 0x000fe40000010000 */
[----:B------:R-:W-:Y:S04]  /*2040*/  STL.64 [R1+0x580], R150 ;  /* 0x0005809601007387 */ /* 0x000fe80000100a00 */
        /* <DEDUP_REMOVED lines=20> */
[----:B------:R0:W-:Y:S04]  /*2190*/  STL.64 [R1+0x4d8], R108 ;  /* 0x0004d86c01007387 */ /* 0x0001e80000100a00 */
[----:B0-----:R-:W2:Y:S04]  /*21a0*/  LDL.LU R108, [R1] ;  /* 0x00000000016c7983 */ /* 0x001ea80000300800 */
[----:B------:R-:W2:Y:S04]  /*21b0*/  LDL.LU R109, [R1+0x4] ;  /* 0x00000400016d7983 */ /* 0x000ea80000300800 */
        /* <DEDUP_REMOVED lines=19> */
[----:B------:R-:W2:Y:S01]  /*22f0*/  LDL.LU R129, [R1+0x54] ;  /* 0x0000540001817983 */ /* 0x000ea20000300800 */
        /* <DEDUP_REMOVED lines=31> */
[----:B------:R-:W-:Y:S01]  /*24f0*/  UIADD3 UR8, UR5, 0x2, URZ ;  /* 0x0000000205087890 */ /* 0x000fe2000fffe03f */
[----:B------:R-:W-:Y:S01]  /*2500*/  IMAD.MOV.U32 R214, RZ, RZ, R22 ;  /* 0x000000ffffd67224 */ /* 0x000fe200078e0016 */
[----:B------:R-:W-:Y:S01]  /*2510*/  UIADD3 UR10, UR6, 0x2, URZ ;  /* 0x00000002060a7890 */ /* 0x000fe2000fffe03f */
[----:B------:R-:W-:Y:S01]  /*2520*/  IMAD.MOV.U32 R216, RZ, RZ, R20 ;  /* 0x000000ffffd87224 */ /* 0x000fe200078e0014 */
[----:B------:R-:W-:Y:S01]  /*2530*/  UMOV UR9, 0x40000040 ;  /* 0x4000004000097882 */ /* 0x000fe20000000000 */
[----:B------:R-:W-:Y:S01]  /*2540*/  IMAD.MOV.U32 R217, RZ, RZ, R19 ;  /* 0x000000ffffd97224 */ /* 0x000fe200078e0013 */
[----:B------:R-:W-:Y:S01]  /*2550*/  UMOV UR11, 0x40000040 ;  /* 0x40000040000b7882 */ /* 0x000fe20000000000 */
        /* <DEDUP_REMOVED lines=11> */
[----:B------:R-:W-:-:S06]  /*2610*/  IMAD.MOV.U32 R235, RZ, RZ, R0 ;  /* 0x000000ffffeb7224 */ /* 0x000fcc00078e0000 */
[----:B--2---:R-:W-:-:S06]  /*2620*/  WARPGROUP.ARRIVE ;  /* 0x00000000000079c5 */ /* 0x004fcc0000000000 */
[----:B------:R-:W-:Y:S03]  /*2630*/  IGMMA.64x256x32.S8.S8 R108, gdesc[UR8], R108, gsb0 ;  /* 0x06600000086c79f1 */ /* 0x000fe6000804106c */
[----:B------:R-:W-:Y:S02]  /*2640*/  WARPGROUP.DEPBAR.LE gsb0, 0x0 ;  /* 0x00008000000079c5 */ /* 0x000fe40000010000 */
[----:B------:R-:W-:Y:S04]  /*2650*/  STL.64 [R1], R108 ;  /* 0x0000006c01007387 */ /* 0x000fe80000100a00 */
        /* <DEDUP_REMOVED lines=63> */
[----:B0-----:R-:W2:Y:S04]  /*2a50*/  LDL.LU R155, [R1+0x588] ;  /* 0x00058800019b7983 */ /* 0x001ea80000300800 */
[----:B------:R-:W3:Y:S04]  /*2a60*/  LDL.LU.64 R150, [R1+0x580] ;  /* 0x0005800001967983 */ /* 0x000ee80000300a00 */
        /* <DEDUP_REMOVED lines=20> */
[----:B------:R-:W3:Y:S01]  /*2bb0*/  LDL.LU.64 R108, [R1+0x4d8] ;  /* 0x0004d800016c7983 */ /* 0x000ee20000300a00 */
[----:B------:R-:W-:Y:S01]  /*2bc0*/  UIADD3 UR8, UR5, 0x402, URZ ;  /* 0x0000040205087890 */ /* 0x000fe2000fffe03f */
[----:B------:R-:W-:Y:S01]  /*2bd0*/  UMOV UR9, 0x40000040 ;  /* 0x4000004000097882 */ /* 0x000fe20000000000 */
[----:B---3--:R-:W-:-:S07]  /*2be0*/  WARPGROUP.ARRIVE ;  /* 0x00000000000079c5 */ /* 0x008fce0000000000 */
[----:B------:R-:W-:Y:S03]  /*2bf0*/  IGMMA.64x256x32.S8.S8 R24, gdesc[UR8], R24, gsb0 ;  /* 0x06600000081879f1 */ /* 0x000fe60008041018 */
        /* <DEDUP_REMOVED lines=65> */
[----:B0-----:R-:W3:Y:S04]  /*3010*/  LDL.LU.64 R24, [R1] ;  /* 0x0000000001187983 */ /* 0x001ee80000300a00 */
        /* <DEDUP_REMOVED lines=63> */
[----:B------:R-:W-:-:S02]  /*3410*/  UIADD3 UR8, UR5, 0x4, URZ ;  /* 0x0000000405087890 */ /* 0x000fc4000fffe03f */
[----:B------:R-:W-:Y:S01]  /*3420*/  UIADD3 UR10, UR6, 0x4, URZ ;  /* 0x00000004060a7890 */ /* 0x000fe2000fffe03f */
[----:B------:R-:W-:Y:S01]  /*3430*/  UMOV UR9, 0x40000040 ;  /* 0x4000004000097882 */ /* 0x000fe20000000000 */
[----:B------:R-:W-:Y:S01]  /*3440*/  UMOV UR11, 0x40000040 ;  /* 0x40000040000b7882 */ /* 0x000fe20000000000 */
[----:B---3--:R-:W-:-:S06]  /*3450*/  WARPGROUP.ARRIVE ;  /* 0x00000000000079c5 */ /* 0x008fcc0000000000 */
[----:B------:R-:W-:Y:S03]  /*3460*/  IGMMA.64x256x32.S8.S8 R24, gdesc[UR8], R24, gsb0 ;  /* 0x06600000081879f1 */ /* 0x000fe60008041018 */
[----:B------:R-:W-:Y:S02]  /*3470*/  WARPGROUP.DEPBAR.LE gsb0, 0x0 ;  /* 0x00008000000079c5 */ /* 0x000fe40000010000 */
[----:B------:R-:W-:Y:S01]  /*3480*/  STL.64 [R1], R24 ;  /* 0x0000001801007387 */ /* 0x000fe20000100a00 */
[----:B------:R-:W-:Y:S01]  /*3490*/  IMAD.MOV.U32 R4, RZ, RZ, R150 ;  /* 0x000000ffff047224 */ /* 0x000fe200078e0096 */
[----:B------:R-:W-:Y:S01]  /*34a0*/  MOV R3, R151 ;  /* 0x0000009700037202 */ /* 0x000fe20000000f00 */
[----:B------:R-:W-:Y:S01]  /*34b0*/  IMAD.MOV.U32 R5, RZ, RZ, R149 ;  /* 0x000000ffff057224 */ /* 0x000fe200078e0095 */
[----:B------:R-:W-:Y:S01]  /*34c0*/  STL.64 [R1+0x8], R26 ;  /* 0x0000081a01007387 */ /* 0x000fe20000100a00 */
[----:B------:R-:W-:Y:S01]  /*34d0*/  MOV R6, R148 ;  /* 0x0000009400067202 */ /* 0x000fe20000000f00 */
[----:B------:R-:W-:Y:S01]  /*34e0*/  IMAD.MOV.U32 R8, RZ, RZ, R146 ;  /* 0x000000ffff087224 */ /* 0x000fe200078e0092 */
[----:B------:R-:W-:Y:S01]  /*34f0*/  MOV R9, R145 ;  /* 0x0000009100097202 */ /* 0x000fe20000000f00 */
        /* <DEDUP_REMOVED lines=32> */
[----:B------:R0:W-:Y:S01]  /*3700*/  STL.64 [R1+0x50], R44 ;  /* 0x0000502c01007387 */ /* 0x0001e20000100a00 */
[----:B------:R-:W-:Y:S01]  /*3710*/  IMAD.MOV.U32 R207, RZ, RZ, R123 ;  /* 0x000000ffffcf7224 */ /* 0x000fe200078e007b */
[----:B------:R-:W-:Y:S01]  /*3720*/  MOV R202, R118 ;  /* 0x0000007600ca7202 */ /* 0x000fe20000000f00 */
[----:B------:R-:W-:Y:S01]  /*3730*/  IMAD.MOV.U32 R204, RZ, RZ, R120 ;  /* 0x000000ffffcc7224 */ /* 0x000fe200078e0078 */
[----:B------:R-:W3:Y:S01]  /*3740*/  LDL.LU.64 R150, [R1+0x4d0] ;  /* 0x0004d00001967983 */ /* 0x000ee20000300a00 */
        /* <DEDUP_REMOVED lines=96> */
[----:B------:R-:W-:-:S03]  /*3d50*/  IMAD.MOV.U32 R19, RZ, RZ, R47 ;  /* 0x000000ffff137224 */ /* 0x000fc600078e002f */
        /* <DEDUP_REMOVED lines=28> */
[----:B0-----:R-:W3:Y:S04]  /*3f20*/  LDL.LU.64 R44, [R1+0x328] ;  /* 0x00032800012c7983 */ /* 0x001ee80000300a00 */
        /* <DEDUP_REMOVED lines=11> */
[----:B------:R-:W-:-:S02]  /*3fe0*/  UMOV UR9, 0x40000040 ;  /* 0x4000004000097882 */ /* 0x000fc40000000000 */
[----:B--2---:R-:W-:Y:S01]  /*3ff0*/  STL [R1+0x2b8], R155 ;  /* 0x0002b89b01007387 */ /* 0x004fe20000100800 */
[----:B---3--:R-:W-:-:S06]  /*4000*/  WARPGROUP.ARRIVE ;  /* 0x00000000000079c5 */ /* 0x008fcc0000000000 */
        /* <DEDUP_REMOVED lines=80> */
[----:B------:R-:W-:Y:S01]  /*4510*/  IMAD.MOV.U32 R221, RZ, RZ, R21 ;  /* 0x000000ffffdd7224 */ /* 0x000fe200078e0015 */
[----:B------:R0:W5:Y:S01]  /*4520*/  LDL.LU R0, [R1+0x2d0] ;  /* 0x0002d00001007983 */ /* 0x0001620000300800 */
[----:B------:R-:W-:-:S02]  /*4530*/  IMAD.MOV.U32 R223, RZ, RZ, R15 ;  /* 0x000000ffffdf7224 */ /* 0x000fc400078e000f */
[----:B------:R-:W-:Y:S01]  /*4540*/  IMAD.MOV.U32 R224, RZ, RZ, R14 ;  /* 0x000000ffffe07224 */ /* 0x000fe200078e000e */
[----:B------:R0:W5:Y:S01]  /*4550*/  LDL.LU R19, [R1+0x2cc] ;  /* 0x0002cc0001137983 */ /* 0x0001620000300800 */
[----:B------:R-:W-:Y:S02]  /*4560*/  IMAD.MOV.U32 R226, RZ, RZ, R12 ;  /* 0x000000ffffe27224 */ /* 0x000fe400078e000c */
[----:B------:R-:W-:Y:S01]  /*4570*/  IMAD.MOV.U32 R227, RZ, RZ, R11 ;  /* 0x000000ffffe37224 */ /* 0x000fe200078e000b */
[----:B------:R0:W5:Y:S01]  /*4580*/  LDL.LU R18, [R1+0x2c8] ;  /* 0x0002c80001127983 */ /* 0x0001620000300800 */
[----:B------:R-:W-:Y:S02]  /*4590*/  IMAD.MOV.U32 R229, RZ, RZ, R9 ;  /* 0x000000ffffe57224 */ /* 0x000fe400078e0009 */
[----:B------:R-:W-:Y:S01]  /*45a0*/  IMAD.MOV.U32 R230, RZ, RZ, R8 ;  /* 0x000000ffffe67224 */ /* 0x000fe200078e0008 */
[----:B------:R0:W5:Y:S01]  /*45b0*/  LDL.LU R17, [R1+0x2c4] ;  /* 0x0002c40001117983 */ /* 0x0001620000300800 */
[----:B------:R-:W-:-:S02]  /*45c0*/  IMAD.MOV.U32 R232, RZ, RZ, R6 ;  /* 0x000000ffffe87224 */ /* 0x000fc400078e0006 */
[----:B------:R-:W-:Y:S01]  /*45d0*/  IMAD.MOV.U32 R233, RZ, RZ, R5 ;  /* 0x000000ffffe97224 */ /* 0x000fe200078e0005 */
[----:B------:R0:W5:Y:S01]  /*45e0*/  LDL.LU R16, [R1+0x2c0] ;  /* 0x0002c00001107983 */ /* 0x0001620000300800 */
[----:B------:R-:W-:-:S03]  /*45f0*/  IMAD.MOV.U32 R235, RZ, RZ, R3 ;  /* 0x000000ffffeb7224 */ /* 0x000fc600078e0003 */
[----:B------:R0:W5:Y:S03]  /*4600*/  LDL.LU R2, [R1+0x2bc] ;  /* 0x0002bc0001027983 */ /* 0x0001660000300800 */
        /* <DEDUP_REMOVED lines=67> */
[----:B-1----:R0:W5:Y:S04]  /*4a40*/  LDL.LU R155, [R1+0x2b8] ;  /* 0x0002b800019b7983 */ /* 0x0021680000300800 */
[----:B------:R-:W2:Y:S04]  /*4a50*/  LDL.LU.64 R150, [R1+0x2b0] ;  /* 0x0002b00001967983 */ /* 0x000ea80000300a00 */
        /* <DEDUP_REMOVED lines=20> */
[----:B------:R-:W2:Y:S01]  /*4ba0*/  LDL.LU.64 R108, [R1+0x208] ;  /* 0x00020800016c7983 */ /* 0x000ea20000300a00 */
[----:B------:R-:W-:Y:S01]  /*4bb0*/  UIADD3 UR8, UR5, 0x406, URZ ;  /* 0x0000040605087890 */ /* 0x000fe2000fffe03f */
[----:B------:R-:W-:Y:S01]  /*4bc0*/  UMOV UR9, 0x40000040 ;  /* 0x4000004000097882 */ /* 0x000fe20000000000 */
[----:B--2---:R-:W-:-:S07]  /*4bd0*/  WARPGROUP.ARRIVE ;  /* 0x00000000000079c5 */ /* 0x004fce0000000000 */
[----:B------:R-:W-:Y:S03]  /*4be0*/  IGMMA.64x256x32.S8.S8 R24, gdesc[UR8], R24, gsb0 ;  /* 0x06600000081879f1 */ /* 0x000fe60008041018 */
[----:B------:R-:W-:Y:S02]  /*4bf0*/  WARPGROUP.DEPBAR.LE gsb0, 0x0 ;  /* 0x00008000000079c5 */ /* 0x000fe40000010000 */
[----:B0-----:R-:W-:Y:S05]  /*4c00*/  @!P1 BRA `(.L_x_22) ;  /* 0x0000004000d49947 */ /* 0x001fea0003800000 */
[----:B------:R-:W-:Y:S01]  /*4c10*/  UIADD3 UR6, UR39, 0x1, URZ ;  /* 0x0000000127067890 */ /* 0x000fe2000fffe03f */
[----:B-----5:R-:W-:Y:S01]  /*4c20*/  R2UR UR5, R2 ;  /* 0x00000000020572ca */ /* 0x020fe200000e0000 */
[----:B------:R-:W-:Y:S02]  /*4c30*/  UMOV UR12, UR39 ;  /* 0x00000027000c7c82 */ /* 0x000fe40008000000 */
[----:B------:R-:W-:-:S04]  /*4c40*/  UISETP.NE.AND UP0, UPT, UR6, 0x3, UPT ;  /* 0x000000030600788c */ /* 0x000fc8000bf05270 */
[----:B------:R-:W-:Y:S02]  /*4c50*/  USEL UR7, URZ, 0x1, UP0 ;  /* 0x000000013f077887 */ /* 0x000fe40008000000 */
[----:B------:R-:W-:Y:S02]  /*4c60*/  USEL UR6, UR6, URZ, UP0 ;  /* 0x0000003f06067287 */ /* 0x000fe40008000000 */
[----:B------:R-:W-:-:S12]  /*4c70*/  ULOP3.LUT UR7, UR38, UR7, URZ, 0x3c, !UPT ;  /* 0x0000000726077292 */ /* 0x000fd8000f8e3c3f */
.L_x_29:
[----:B------:R-:W-:Y:S05]  /*4c80*/  @!P0 BRA `(.L_x_23) ;  /* 0x0000000000048947 */ /* 0x000fea0003800000 */
[----:B------:R-:W-:Y:S01]  /*4c90*/  BPT.TRAP 0x1 ;  /* 0x000000040000795c */ /* 0x000fe20000300000 */
.L_x_23:
[----:B------:R-:W0:Y:S01]  /*4ca0*/  S2UR UR9, SR_CgaCtaId ;  /* 0x00000000000979c3 */ /* 0x000e220000008800 */
[----:B------:R-:W-:Y:S01]  /*4cb0*/  UMOV UR8, 0x400 ;  /* 0x0000040000087882 */ /* 0x000fe20000000000 */
[----:B------:R-:W-:Y:S01]  /*4cc0*/  IMAD.U32 R2, RZ, RZ, UR6 ;  /* 0x00000006ff027e24 */ /* 0x000fe2000f8e00ff */
[----:B------:R-:W-:-:S04]  /*4cd0*/  MOV R3, UR7 ;  /* 0x0000000700037c02 */ /* 0x000fc80008000f00 */
[----:B------:R-:W-:Y:S01]  /*4ce0*/  SHF.L.U32 R3, R3, 0x1f, RZ ;  /* 0x0000001f03037819 */ /* 0x000fe200000006ff */
[----:B0-----:R-:W-:-:S06]  /*4cf0*/  ULEA UR8, UR9, UR8, 0x18 ;  /* 0x0000000809087291 */ /* 0x001fcc000f8ec03f */
[----:B------:R-:W-:-:S04]  /*4d00*/  IMAD.U32 R0, RZ, RZ, UR8 ;  /* 0x00000008ff007e24 */ /* 0x000fc8000f8e00ff */
[----:B------:R-:W-:-:S04]  /*4d10*/  IMAD R2, R2, 0x8, R0 ;  /* 0x0000000802027824 */ /* 0x000fc800078e0200 */
[----:B------:R0:W1:Y:S01]  /*4d20*/  SYNCS.PHASECHK.TRANS64.TRYWAIT P1, [R2+URZ], R3 ;  /* 0x00000003020075a7 */ /* 0x000062000802017f */
[----:B------:R-:W-:Y:S05]  /*4d30*/  @!P0 BRA `(.L_x_24) ;  /* 0x0000000000048947 */ /* 0x000fea0003800000 */
[----:B------:R-:W-:Y:S01]  /*4d40*/  BPT.TRAP 0x1 ;  /* 0x000000040000795c */ /* 0x000fe20000300000 */
.L_x_24:
[----:B-1----:R-:W-:Y:S05]  /*4d50*/  @P1 BRA `(.L_x_25) ;  /* 0x0000000000081947 */ /* 0x002fea0003800000 */
[----:B------:R-:W1:Y:S02]  /*4d60*/  SYNCS.PHASECHK.TRANS64.TRYWAIT P1, [R2+URZ], R3 ;  /* 0x00000003020075a7 */ /* 0x000e64000802017f */
[----:B-1----:R-:W-:Y:S05]  /*4d70*/  @!P1 BRA `(.L_x_26) ;  /* 0x00000138003c9947 */ /* 0x002fea0003800000 */
.L_x_25:
        /* <DEDUP_REMOVED lines=64> */
[----:B--2---:R-:W2:Y:S04]  /*5180*/  LDL.LU.64 R24, [R1] ;  /* 0x0000000001187983 */ /* 0x004ea80000300a00 */
        /* <DEDUP_REMOVED lines=63> */
[----:B------:R-:W-:-:S02]  /*5580*/  ULEA UR13, UR6, UR45, 0xb ;  /* 0x0000002d060d7291 */ /* 0x000fc4000f8e583f */
[----:B------:R-:W-:Y:S01]  /*5590*/  ULEA UR14, UR6, UR4, 0xb ;  /* 0x00000004060e7291 */ /* 0x000fe2000f8e583f */
[----:B------:R-:W-:Y:S01]  /*55a0*/  STL [R1+0x2cc], R19 ;  /* 0x0002cc1301007387 */ /* 0x000fe20000100800 */
[----:B------:R-:W-:Y:S01]  /*55b0*/  UMOV UR9, 0x40000040 ;  /* 0x4000004000097882 */ /* 0x000fe20000000000 */
[----:B------:R-:W-:Y:S02]  /*55c0*/  UMOV UR11, 0x40000040 ;  /* 0x40000040000b7882 */ /* 0x000fe40000000000 */
[----:B------:R-:W-:Y:S01]  /*55d0*/  UMOV UR8, UR13 ;  /* 0x0000000d00087c82 */ /* 0x000fe20008000000 */
[----:B------:R-:W-:Y:S01]  /*55e0*/  STL [R1+0x2c8], R18 ;  /* 0x0002c81201007387 */ /* 0x000fe20000100800 */
[----:B------:R-:W-:-:S03]  /*55f0*/  UMOV UR10, UR14 ;  /* 0x0000000e000a7c82 */ /* 0x000fc60008000000 */
[----:B------:R-:W-:Y:S04]  /*5600*/  STL [R1+0x2c4], R17 ;  /* 0x0002c41101007387 */ /* 0x000fe80000100800 */
[----:B------:R-:W-:Y:S04]  /*5610*/  STL [R1+0x2c0], R16 ;  /* 0x0002c01001007387 */ /* 0x000fe80000100800 */
[----:B------:R3:W-:Y:S01]  /*5620*/  STL [R1+0x2bc], R0 ;  /* 0x0002bc0001007387 */ /* 0x0007e20000100800 */
[----:B--2---:R-:W-:-:S06]  /*5630*/  WARPGROUP.ARRIVE ;  /* 0x00000000000079c5 */ /* 0x004fcc0000000000 */
[----:B------:R-:W-:Y:S03]  /*5640*/  IGMMA.64x256x32.S8.S8 R24, gdesc[UR8], R24, gsb0 ;  /* 0x06600000081879f1 */ /* 0x000fe60008041018 */
[----:B------:R-:W-:Y:S02]  /*5650*/  WARPGROUP.DEPBAR.LE gsb0, 0x0 ;  /* 0x00008000000079c5 */ /* 0x000fe40000010000 */
[----:B------:R-:W-:Y:S01]  /*5660*/  STL.64 [R1], R24 ;  /* 0x0000001801007387 */ /* 0x000fe20000100a00 */
[----:B01----:R-:W-:Y:S01]  /*5670*/  IMAD.MOV.U32 R2, RZ, RZ, R150 ;  /* 0x000000ffff027224 */ /* 0x003fe200078e0096 */
[----:B---3--:R-:W-:Y:S01]  /*5680*/  MOV R0, R151 ;  /* 0x0000009700007202 */ /* 0x008fe20000000f00 */
        /* <DEDUP_REMOVED lines=41> */
[----:B------:R-:W2:Y:S01]  /*5920*/  LDL.LU.64 R150, [R1+0x780] ;  /* 0x0007800001967983 */ /* 0x000ea20000300a00 */
        /* <DEDUP_REMOVED lines=96> */
[----:B------:R-:W-:-:S03]  /*5f30*/  IMAD.MOV.U32 R234, RZ, RZ, R47 ;  /* 0x000000ffffea7224 */ /* 0x000fc600078e002f */
        /* <DEDUP_REMOVED lines=28> */
[----:B0-----:R-:W2:Y:S04]  /*6100*/  LDL.LU.64 R44, [R1+0x5d8] ;  /* 0x0005d800012c7983 */ /* 0x001ea80000300a00 */
        /* <DEDUP_REMOVED lines=11> */
[----:B------:R-:W-:-:S02]  /*61c0*/  UMOV UR9, 0x40000040 ;  /* 0x4000004000097882 */ /* 0x000fc40000000000 */
[----:B------:R-:W-:Y:S01]  /*61d0*/  STL [R1+0x580], R155 ;  /* 0x0005809b01007387 */ /* 0x000fe20000100800 */
[----:B--2---:R-:W-:-:S06]  /*61e0*/  WARPGROUP.ARRIVE ;  /* 0x00000000000079c5 */ /* 0x004fcc0000000000 */
        /* <DEDUP_REMOVED lines=74> */
[----:B------:R-:W-:-:S02]  /*6690*/  IMAD.MOV.U32 R151, RZ, RZ, R214 ;  /* 0x000000ffff977224 */ /* 0x000fc400078e00d6 */
[----:B------:R-:W-:Y:S01]  /*66a0*/  IMAD.MOV.U32 R155, RZ, RZ, R213 ;  /* 0x000000ffff9b7224 */ /* 0x000fe200078e00d5 */
[----:B------:R-:W-:Y:S01]  /*66b0*/  MOV R213, R23 ;  /* 0x0000001700d57202 */ /* 0x000fe20000000f00 */
        /* <DEDUP_REMOVED lines=14> */
[----:B------:R-:W-:Y:S01]  /*67a0*/  IMAD.MOV.U32 R235, RZ, RZ, R0 ;  /* 0x000000ffffeb7224 */ /* 0x000fe200078e0000 */
[----:B------:R-:W-:Y:S02]  /*67b0*/  UIADD3 UR8, UR13, 0x2, URZ ;  /* 0x000000020d087890 */ /* 0x000fe4000fffe03f */
[----:B------:R-:W-:Y:S01]  /*67c0*/  UIADD3 UR10, UR14, 0x2, URZ ;  /* 0x000000020e0a7890 */ /* 0x000fe2000fffe03f */
[----:B------:R-:W-:Y:S01]  /*67d0*/  UMOV UR9, 0x40000040 ;  /* 0x4000004000097882 */ /* 0x000fe20000000000 */
[----:B------:R-:W-:Y:S01]  /*67e0*/  UMOV UR11, 0x40000040 ;  /* 0x40000040000b7882 */ /* 0x000fe20000000000 */
        /* <DEDUP_REMOVED lines=236> */
[----:B------:R-:W-:Y:S01]  /*76b0*/  STL.64 [R1+0x30], R36 ;  /* 0x0000302401007387 */ /* 0x000fe20000100a00 */
[----:B------:R-:W-:-:S03]  /*76c0*/  IMAD.MOV.U32 R3, RZ, RZ, R150 ;  /* 0x000000ffff037224 */ /* 0x000fc600078e0096 */
[----:B------:R-:W-:Y:S01]  /*76d0*/  STL.64 [R1+0x38], R38 ;  /* 0x0000382601007387 */ /* 0x000fe20000100a00 */
[----:B------:R-:W-:-:S03]  /*76e0*/  IMAD.MOV.U32 R2, RZ, RZ, R151 ;  /* 0x000000ffff027224 */ /* 0x000fc600078e0097 */
[----:B------:R-:W-:Y:S01]  /*76f0*/  STL.64 [R1+0x40], R40 ;  /* 0x0000402801007387 */ /* 0x000fe20000100a00 */
[----:B------:R-:W-:Y:S01]  /*7700*/  IMAD.MOV.U32 R5, RZ, RZ, R148 ;  /* 0x000000ffff057224 */ /* 0x000fe200078e0094 */
[----:B------:R-:W-:Y:S02]  /*7710*/  MOV R4, R149 ;  /* 0x0000009500047202 */ /* 0x000fe40000000f00 */
[----:B------:R-:W-:Y:S01]  /*7720*/  STL.64 [R1+0x48], R42 ;  /* 0x0000482a01007387 */ /* 0x000fe20000100a00 */
[----:B------:R-:W-:Y:S01]  /*7730*/  MOV R7, R146 ;  /* 0x0000009200077202 */ /* 0x000fe20000000f00 */
[----:B------:R-:W-:Y:S02]  /*7740*/  IMAD.MOV.U32 R6, RZ, RZ, R147 ;  /* 0x000000ffff067224 */ /* 0x000fe400078e0093 */
[----:B------:R0:W-:Y:S01]  /*7750*/  STL.64 [R1+0x50], R44 ;  /* 0x0000502c01007387 */ /* 0x0001e20000100a00 */
[----:B------:R-:W-:-:S03]  /*7760*/  IMAD.MOV.U32 R9, RZ, RZ, R144 ;  /* 0x000000ffff097224 */ /* 0x000fc600078e0090 */
[----:B------:R-:W3:Y:S01]  /*7770*/  LDL.LU.64 R150, [R1+0x4c8] ;  /* 0x0004c80001967983 */ /* 0x000ee20000300a00 */
[----:B------:R-:W-:Y:S01]  /*7780*/  IMAD.MOV.U32 R8, RZ, RZ, R145 ;  /* 0x000000ffff087224 */ /* 0x000fe200078e0091 */
[----:B------:R-:W-:Y:S02]  /*7790*/  MOV R10, R143 ;  /* 0x0000008f000a7202 */ /* 0x000fe40000000f00 */
[----:B------:R-:W3:Y:S01]  /*77a0*/  LDL.LU.64 R148, [R1+0x4c0] ;  /* 0x0004c00001947983 */ /* 0x000ee20000300a00 */
[----:B------:R-:W-:Y:S01]  /*77b0*/  IMAD.MOV.U32 R11, RZ, RZ, R142 ;  /* 0x000000ffff0b7224 */ /* 0x000fe200078e008e */
[----:B------:R-:W-:Y:S02]  /*77c0*/  MOV R13, R140 ;  /* 0x0000008c000d7202 */ /* 0x000fe40000000f00 */
[----:B------:R-:W3:Y:S01]  /*77d0*/  LDL.LU.64 R146, [R1+0x4b8] ;  /* 0x0004b80001927983 */ /* 0x000ee20000300a00 */
[----:B------:R-:W-:-:S03]  /*77e0*/  IMAD.MOV.U32 R12, RZ, RZ, R141 ;  /* 0x000000ffff0c7224 */ /* 0x000fc600078e008d */
[----:B------:R-:W3:Y:S01]  /*77f0*/  LDL.LU.64 R144, [R1+0x4b0] ;  /* 0x0004b00001907983 */ /* 0x000ee20000300a00 */
[----:B------:R-:W-:Y:S01]  /*7800*/  IMAD.MOV.U32 R15, RZ, RZ, R138 ;  /* 0x000000ffff0f7224 */ /* 0x000fe200078e008a */
[----:B------:R-:W-:Y:S01]  /*7810*/  MOV R20, R137 ;  /* 0x0000008900147202 */ /* 0x000fe20000000f00 */
[----:B------:R-:W-:Y:S01]  /*7820*/  IMAD.MOV.U32 R14, RZ, RZ, R139 ;  /* 0x000000ffff0e7224 */ /* 0x000fe200078e008b */
        /* <DEDUP_REMOVED lines=248> */
[----:B------:R0:W5:Y:S04]  /*87b0*/  LDL.LU R17, [R1+0x2c4] ;  /* 0x0002c40001117983 */ /* 0x0001680000300800 */
[----:B------:R0:W5:Y:S04]  /*87c0*/  LDL.LU R16, [R1+0x2c0] ;  /* 0x0002c00001107983 */ /* 0x0001680000300800 */
[----:B------:R0:W5:Y:S01]  /*87d0*/  LDL.LU R0, [R1+0x2bc] ;  /* 0x0002bc0001007983 */ /* 0x0001620000300800 */
        /* <DEDUP_REMOVED lines=96> */
[----:B------:R-:W-:Y:S01]  /*8de0*/  BPT.TRAP 0x1 ;  /* 0x000000040000795c */ /* 0x000fe20000300000 */
.L_x_27:
[----:B-----5:R-:W-:Y:S01]  /*8df0*/  ISETP.NE.AND P1, PT, R19, RZ, PT ;  /* 0x000000ff1300720c */ /* 0x020fe20003f25270 */
[----:B------:R-:W-:Y:S01]  /*8e00*/  UISETP.GT.U32.AND UP0, UPT, UR40, 0x1, UPT ;  /* 0x000000012800788c */ /* 0x000fe2000bf04070 */
[----:B------:R-:W-:-:S11]  /*8e10*/  MOV R2, UR12 ;  /* 0x0000000c00027c02 */ /* 0x000fd60008000f00 */
[----:B------:R-:W-:-:S05]  /*8e20*/  @P1 IMAD R2, R2, 0x8, R0 ;  /* 0x0000000802021824 */ /* 0x000fca00078e0200 */
[----:B------:R-:W-:-:S04]  /*8e30*/  @P1 IADD3 R2, R2, 0x18, RZ ;  /* 0x0000001802021810 */ /* 0x000fc80007ffe0ff */
[----:B------:R-:W-:-:S04]  /*8e40*/  @P1 PRMT R2, R155, 0x654, R2 ;  /* 0x000006549b021816 */ /* 0x000fc80000000002 */
[----:B------:R0:W-:Y:S01]  /*8e50*/  @P1 SYNCS.ARRIVE.TRANS64.RED.A1T0 RZ, [R2+URZ], RZ ;  /* 0x000000ff02ff19a7 */ /* 0x0001e2000810043f */
[----:B------:R-:W-:-:S13]  /*8e60*/  PLOP3.LUT P1, PT, PT, PT, UP0, 0x80, 0x0 ;  /* 0x000000000000781c */ /* 0x000fda0003f2f008 */
[----:B0-----:R-:W-:Y:S05]  /*8e70*/  @P1 BRA `(.L_x_28) ;  /* 0x0000000000041947 */ /* 0x001fea0003800000 */
[----:B------:R-:W-:Y:S01]  /*8e80*/  BPT.TRAP 0x1 ;  /* 0x000000040000795c */ /* 0x000fe20000300000 */
.L_x_28:
[----:B------:R-:W-:Y:S02]  /*8e90*/  UISETP.GT.AND UP2, UPT, UR5, 0x1, UPT ;  /* 0x000000010500788c */ /* 0x000fe4000bf44270 */
[----:B------:R-:W-:Y:S02]  /*8ea0*/  UIADD3 UR6, UR6, 0x1, URZ ;  /* 0x0000000106067890 */ /* 0x000fe4000fffe03f */
[----:B------:R-:W-:Y:S02]  /*8eb0*/  UIADD3 UR12, UR12, 0x1, URZ ;  /* 0x000000010c0c7890 */ /* 0x000fe4000fffe03f */
[----:B------:R-:W-:Y:S01]  /*8ec0*/  PLOP3.LUT P1, PT, PT, PT, UP2, 0x80, 0x0 ;  /* 0x000000000000781c */ /* 0x000fe20003f2f028 */
[----:B------:R-:W-:Y:S02]  /*8ed0*/  UISETP.NE.AND UP0, UPT, UR6, 0x3, UPT ;  /* 0x000000030600788c */ /* 0x000fe4000bf05270 */
[----:B------:R-:W-:Y:S02]  /*8ee0*/  UIADD3 UR8, UR5, -0x1, URZ ;  /* 0xffffffff05087890 */ /* 0x000fe4000fffe03f */
[----:B------:R-:W-:-:S02]  /*8ef0*/  USEL UR5, URZ, 0x1, UP0 ;  /* 0x000000013f057887 */ /* 0x000fc40008000000 */
[----:B------:R-:W-:Y:S02]  /*8f00*/  UISETP.NE.AND UP1, UPT, UR12, 0x3, UPT ;  /* 0x000000030c00788c */ /* 0x000fe4000bf25270 */
[----:B------:R-:W-:Y:S02]  /*8f10*/  ULOP3.LUT UR7, UR7, UR5, URZ, 0x3c, !UPT ;  /* 0x0000000507077292 */ /* 0x000fe4000f8e3c3f */
[----:B------:R-:W-:Y:S02]  /*8f20*/  USEL UR6, UR6, URZ, UP0 ;  /* 0x0000003f06067287 */ /* 0x000fe40008000000 */
[----:B------:R-:W-:Y:S01]  /*8f30*/  USEL UR12, UR12, URZ, UP1 ;  /* 0x0000003f0c0c7287 */ /* 0x000fe20008800000 */
[----:B------:R-:W-:Y:S01]  /*8f40*/  UMOV UR5, UR8 ;  /* 0x0000000800057c82 */ /* 0x000fe20008000000 */
[----:B------:R-:W-:Y:S10]  /*8f50*/  @P1 BRA `(.L_x_29) ;  /* 0xffffffbc00481947 */ /* 0x000ff4000383ffff */
.L_x_22:
[----:B-----5:R-:W0:Y:S02]  /*8f60*/  LDC R2, c[0x0][0x28c] ;  /* 0x0000a300ff027b82 */ /* 0x020e240000000800 */
[----:B0-----:R-:W-:-:S13]  /*8f70*/  ISETP.GE.AND P1, PT, R2, 0x1, PT ;  /* 0x000000010200780c */ /* 0x001fda0003f26270 */
[----:B------:R-:W-:Y:S05]  /*8f80*/  @!P1 BRA `(.L_x_30) ;  /* 0x0000000000549947 */ /* 0x000fea0003800000 */
[----:B------:R-:W-:Y:S05]  /*8f90*/  @!P0 BRA `(.L_x_31) ;  /* 0x0000000000048947 */ /* 0x000fea0003800000 */
[----:B------:R-:W-:Y:S01]  /*8fa0*/  BPT.TRAP 0x1 ;  /* 0x000000040000795c */ /* 0x000fe20000300000 */
.L_x_31:
[----:B------:R-:W-:Y:S01]  /*8fb0*/  ISETP.NE.AND P0, PT, R19, RZ, PT ;  /* 0x000000ff1300720c */ /* 0x000fe20003f05270 */
[----:B------:R-:W-:-:S12]  /*8fc0*/  BSSY B0, `(.L_x_32) ;  /* 0x000000d000007945 */ /* 0x000fd80003800000 */
[----:B------:R-:W-:Y:S05]  /*8fd0*/  @!P0 BRA `(.L_x_33) ;  /* 0x00000000002c8947 */ /* 0x000fea0003800000 */
[----:B------:R-:W-:-:S04]  /*8fe0*/  UISETP.LT.AND UP0, UPT, UR44, 0x1, UPT ;  /* 0x000000012c00788c */ /* 0x000fc8000bf01270 */
[----:B------:R-:W-:-:S04]  /*8ff0*/  USEL UR6, UR44, 0x1, UP0 ;  /* 0x000000012c067887 */ /* 0x000fc80008000000 */
[----:B------:R-:W-:-:S04]  /*9000*/  UIADD3 UR6, UR39, UR44, -UR6 ;  /* 0x0000002c27067290 */ /* 0x000fc8000fffe806 */
[----:B------:R-:W-:-:S04]  /*9010*/  UIMAD.WIDE.U32 UR4, UR6, -0x55555555, URZ ;  /* 0xaaaaaaab060478a5 */ /* 0x000fc8000f8e003f */
[----:B------:R-:W-:-:S04]  /*9020*/  USHF.R.U32.HI UR4, URZ, 0x1, UR5 ;  /* 0x000000013f047899 */ /* 0x000fc80008011605 */
[----:B------:R-:W-:-:S06]  /*9030*/  UIMAD UR6, UR4, -0x3, UR6 ;  /* 0xfffffffd040678a4 */ /* 0x000fcc000f8e0206 */
[----:B------:R-:W-:-:S05]  /*9040*/  IMAD.U32 R2, RZ, RZ, UR6 ;  /* 0x00000006ff027e24 */ /* 0x000fca000f8e00ff */
[----:B------:R-:W-:-:S05]  /*9050*/  LEA R0, R2, R0, 0x3 ;  /* 0x0000000002007211 */ /* 0x000fca00078e18ff */
[----:B------:R-:W-:-:S05]  /*9060*/  VIADD R0, R0, 0x18 ;  /* 0x0000001800007836 */ /* 0x000fca0000000000 */
[----:B------:R-:W-:-:S04]  /*9070*/  PRMT R0, R155, 0x654, R0 ;  /* 0x000006549b007816 */ /* 0x000fc80000000000 */
[----:B------:R0:W-:Y:S03]  /*9080*/  SYNCS.ARRIVE.TRANS64.RED.A1T0 RZ, [R0+URZ], RZ ;  /* 0x000000ff00ff79a7 */ /* 0x0001e6000810043f */
.L_x_33:
[----:B------:R-:W-:Y:S05]  /*9090*/  BSYNC B0 ;  /* 0x0000000000007941 */ /* 0x000fea0003800000 */
.L_x_32:
[----:B------:R-:W-:-:S06]  /*90a0*/  UISETP.GT.U32.AND UP0, UPT, UR40, 0x1, UPT ;  /* 0x000000012800788c */ /* 0x000fcc000bf04070 */
[----:B------:R-:W-:-:S13]  /*90b0*/  PLOP3.LUT P0, PT, PT, PT, UP0, 0x80, 0x0 ;  /* 0x000000000000781c */ /* 0x000fda0003f0f008 */
[----:B------:R-:W-:Y:S05]  /*90c0*/  @P0 BRA `(.L_x_30) ;  /* 0x0000000000040947 */ /* 0x000fea0003800000 */
[----:B------:R-:W-:Y:S01]  /*90d0*/  BPT.TRAP 0x1 ;  /* 0x000000040000795c */ /* 0x000fe20000300000 */
.L_x_30:
[----:B------:R-:W1:Y:S01]  /*90e0*/  S2R R6, SR_TID.X ;  /* 0x0000000000067919 */ /* 0x000e620000002100 */
[----:B------:R-:W-:Y:S01]  /*90f0*/  MOV R13, 0x6540 ;  /* 0x00006540000d7802 */ /* 0x000fe20000000f00 */
[----:B------:R-:W-:Y:S02]  /*9100*/  UIMAD.WIDE UR8, UR41, 0x100, URZ ;  /* 0x00000100290878a5 */ /* 0x000fe4000f8e023f */
[----:B------:R-:W-:Y:S01]  /*9110*/  USHF.R.S32.HI UR10, URZ, 0x1f, UR43 ;  /* 0x0000001f3f0a7899 */ /* 0x000fe2000801142b */
[----:B------:R-:W-:Y:S01]  /*9120*/  ULDC.64 UR6, c[0x0][0x5d0] ;  /* 0x0001740000067ab9 */ /* 0x000fe20000000a00 */
[----:B------:R-:W-:Y:S02]  /*9130*/  USHF.L.U32 UR41, UR41, 0x8, URZ ;  /* 0x0000000829297899 */ /* 0x000fe4000800063f */
[----:B------:R-:W-:Y:S02]  /*9140*/  UIMAD UR4, UR10, UR6, URZ ;  /* 0x000000060a0472a4 */ /* 0x000fe4000f8e023f */
[----:B------:R-:W-:-:S02]  /*9150*/  UIADD3 UR39, UR44, UR39, URZ ;  /* 0x000000272c277290 */ /* 0x000fc4000fffe03f */
[----:B------:R-:W-:Y:S02]  /*9160*/  UIMAD UR4, UR43, UR7, UR4 ;  /* 0x000000072b0472a4 */ /* 0x000fe4000f8e0204 */
[----:B------:R-:W-:Y:S02]  /*9170*/  UISETP.GT.U32.AND UP1, UPT, UR39, 0x2, UPT ;  /* 0x000000022700788c */ /* 0x000fe4000bf24070 */
[----:B------:R-:W-:Y:S02]  /*9180*/  UISETP.GE.U32.AND UP2, UPT, UR44, 0x3, UPT ;  /* 0x000000032c00788c */ /* 0x000fe4000bf46070 */
[----:B------:R-:W-:Y:S01]  /*9190*/  UISETP.LT.U32.AND UP1, UPT, UR44, 0x3, UP1 ;  /* 0x000000032c00788c */ /* 0x000fe20008f21070 */
[--C-:B-1----:R-:W-:Y:S01]  /*91a0*/  SHF.R.U32.HI R2, RZ, 0x7, R6.reuse ;  /* 0x00000007ff027819 */ /* 0x102fe20000011606 */
[----:B------:R-:W-:Y:S01]  /*91b0*/  IMAD.SHL.U32 R12, R6, 0x2, RZ ;  /* 0x00000002060c7824 */ /* 0x000fe200078e00ff */
[----:B------:R-:W-:Y:S02]  /*91c0*/  SHF.R.U32.HI R3, RZ, 0x2, R6 ;  /* 0x00000002ff037819 */ /* 0x000fe40000011606 */
[----:B------:R-:W-:-:S02]  /*91d0*/  LOP3.LUT R2, R2, 0x1, RZ, 0xc0, !PT ;  /* 0x0000000102027812 */ /* 0x000fc400078ec0ff */
[----:B------:R-:W-:Y:S02]  /*91e0*/  LOP3.LUT R4, R6, 0x60, RZ, 0xc0, !PT ;  /* 0x0000006006047812 */ /* 0x000fe400078ec0ff */
[----:B------:R-:W-:Y:S02]  /*91f0*/  LOP3.LUT R3, R3, 0x7, RZ, 0xc0, !PT ;  /* 0x0000000703037812 */ /* 0x000fe400078ec0ff */
[----:B------:R-:W-:Y:S02]  /*9200*/  SHF.L.U32 R160, R2, 0x6, RZ ;  /* 0x0000000602a07819 */ /* 0x000fe400000006ff */
[----:B------:R-:W-:Y:S02]  /*9210*/  LOP3.LUT R12, R12, 0x6, RZ, 0xc0, !PT ;  /* 0x000000060c0c7812 */ /* 0x000fe400078ec0ff */
[----:B------:R-:W-:Y:S02]  /*9220*/  SHF.R.U32.HI R4, RZ, 0x1, R4 ;  /* 0x00000001ff047819 */ /* 0x000fe40000011604 */
[----:B------:R-:W-:-:S02]  /*9230*/  LOP3.LUT R160, R160, 0x40, R3, 0xe2, !PT ;  /* 0x00000040a0a07812 */ /* 0x000fc400078ee203 */
[----:B------:R-:W-:Y:S01]  /*9240*/  PRMT R12, R12, R13, UR42 ;  /* 0x0000002a0c0c7e16 */ /* 0x000fe2000800000d */
[----:B------:R-:W-:Y:S01]  /*9250*/  USHF.L.U32 UR42, UR42, 0x8, URZ ;  /* 0x000000082a2a7899 */ /* 0x000fe2000800063f */
[----:B0-----:R-:W-:Y:S02]  /*9260*/  IADD3 R0, RZ, -R4, -R3 ;  /* 0x80000004ff007210 */ /* 0x001fe40007ffe803 */
[----:B------:R-:W-:Y:S01]  /*9270*/  LOP3.LUT R160, R160, UR8, R4, 0xfe, !PT ;  /* 0x00000008a0a07c12 */ /* 0x000fe2000f8efe04 */
[----:B------:R-:W-:Y:S01]  /*9280*/  IMAD.U32 R4, RZ, RZ, UR6 ;  /* 0x00000006ff047e24 */ /* 0x000fe2000f8e00ff */
[----:B------:R-:W-:Y:S01]  /*9290*/  SHF.R.S32.HI R13, RZ, 0x1f, R12 ;  /* 0x0000001fff0d7819 */ /* 0x000fe2000001140c */
[----:B------:R-:W-:Y:S01]  /*92a0*/  ULDC UR6, c[0x0][0x284] ;  /* 0x0000a10000067ab9 */ /* 0x000fe20000000800 */
[----:B------:R-:W-:Y:S01]  /*92b0*/  IMAD R0, R2, -0x40, R0 ;  /* 0xffffffc002007824 */ /* 0x000fe200078e0200 */
[----:B------:R-:W-:Y:S01]  /*92c0*/  MOV R3, 0xfffffffe ;  /* 0xfffffffe00037802 */ /* 0x000fe20000000f00 */
[----:B------:R-:W-:-:S02]  /*92d0*/  IMAD.U32 R154, RZ, RZ, UR6 ;  /* 0x00000006ff9a7e24 */ /* 0x000fc4000f8e00ff */
[----:B------:R-:W-:-:S03]  /*92e0*/  IMAD.WIDE.U32 R4, R4, UR43, R12 ;  /* 0x0000002b04047c25 */ /* 0x000fc6000f8e000c */
[----:B------:R-:W-:Y:S02]  /*92f0*/  IADD3 R154, R154, -UR41, R0 ;  /* 0x800000299a9a7c10 */ /* 0x000fe4000fffe000 */
[----:B------:R-:W-:Y:S01]  /*9300*/  IADD3 R5, R5, UR4, RZ ;  /* 0x0000000405057c10 */ /* 0x000fe2000fffe0ff */
[----:B------:R-:W-:Y:S01]  /*9310*/  ULDC UR4, c[0x0][0x288] ;  /* 0x0000a20000047ab9 */ /* 0x000fe20000000800 */
[----:B------:R-:W-:Y:S01]  /*9320*/  LOP3.LUT R0, R6, 0x3, RZ, 0xc0, !PT ;  /* 0x0000000306007812 */ /* 0x000fe200078ec0ff */
[----:B------:R-:W-:-:S04]  /*9330*/  UISETP.GE.AND UP0, UPT, UR42, UR4, UPT ;  /* 0x000000042a00728c */ /* 0x000fc8000bf06270 */
[----:B------:R-:W-:Y:S01]  /*9340*/  UISETP.GE.OR UP0, UPT, UR41, UR6, UP0 ;  /* 0x000000062900728c */ /* 0x000fe20008706670 */
[----:B------:R-:W-:Y:S01]  /*9350*/  IMAD R0, R0, R3, UR4 ;  /* 0x0000000400007e24 */ /* 0x000fe2000f8e0203 */
[----:B------:R-:W-:Y:S02]  /*9360*/  UIMAD.WIDE.U32 UR4, UR39, -0x55555555, URZ ;  /* 0xaaaaaaab270478a5 */ /* 0x000fe4000f8e003f */
[----:B------:R-:W-:Y:S01]  /*9370*/  USEL UR6, URZ, 0x1, !UP1 ;  /* 0x000000013f067887 */ /* 0x000fe2000c800000 */
[----:B------:R-:W-:Y:S01]  /*9380*/  VIADD R0, R0, -UR42 ;  /* 0x8000002a00007c36 */ /* 0x000fe20008000000 */
[----:B------:R-:W-:Y:S01]  /*9390*/  PLOP3.LUT P0, PT, PT, PT, UP0, 0x80, 0x0 ;  /* 0x000000000000781c */ /* 0x000fe20003f0f008 */
[----:B------:R-:W-:Y:S02]  /*93a0*/  USHF.R.U32.HI UR4, URZ, 0x1, UR5 ;  /* 0x000000013f047899 */ /* 0x000fe40008011605 */
[----:B------:R-:W-:Y:S02]  /*93b0*/  ULOP3.LUT UR38, UR38, UR6, URZ, 0x3c, !UPT ;  /* 0x0000000626267292 */ /* 0x000fe4000f8e3c3f */
[----:B------:R-:W-:-:S02]  /*93c0*/  UIMAD UR39, UR4, -0x3, UR39 ;  /* 0xfffffffd042778a4 */ /* 0x000fc4000f8e0227 */
[----:B------:R-:W-:Y:S01]  /*93d0*/  @UP2 ULOP3.LUT UR38, UR38, 0x1, UR4, 0x78, !UPT ;  /* 0x0000000126262892 */ /* 0x000fe2000f8e7804 */
[----:B------:R-:W-:-:S05]  /*93e0*/  UMOV UR41, 0xffffffff ;  /* 0xffffffff00297882 */ /* 0x000fca0000000000 */
[----:B------:R-:W-:Y:S06]  /*93f0*/  @P0 BRA `(.L_x_34) ;  /* 0x000000d000f80947 */ /* 0x000fec0003800000 */
[----:B------:R-:W0:Y:S01]  /*9400*/  LDC.64 R2, c[0x0][0x5c8] ;  /* 0x00017200ff027b82 */ /* 0x000e220000000a00 */
[----:B------:R-:W-:Y:S01]  /*9410*/  ULDC.64 UR4, c[0x0][0x5c0] ;  /* 0x0001700000047ab9 */ /* 0x000fe20000000a00 */
[----:B------:R-:W-:Y:S01]  /*9420*/  BSSY B0, `(.L_x_34) ;  /* 0x0000d3b000007945 */ /* 0x000fe20003800000 */
[C---:B0-----:R-:W-:Y:S01]  /*9430*/  IMAD R6, R2.reuse, UR9, RZ ;  /* 0x0000000902067c24 */ /* 0x041fe2000f8e02ff */
[----:B------:R-:W-:Y:S01]  /*9440*/  SHF.L.U64.HI R9, R2, 0x3, R3 ;  /* 0x0000000302097819 */ /* 0x000fe20000010203 */
[----:B------:R-:W-:-:S04]  /*9450*/  IMAD.WIDE.U32 R4, R160, R2, R4 ;  /* 0x00000002a0047225 */ /* 0x000fc800078e0004 */
[----:B------:R-:W-:Y:S01]  /*9460*/  IMAD R6, R160, R3, R6 ;  /* 0x00000003a0067224 */ /* 0x000fe200078e0206 */
[----:B------:R-:W-:Y:S01]  /*9470*/  IADD3 R4, P0, R4, UR4, RZ ;  /* 0x0000000404047c10 */ /* 0x000fe2000ff1e0ff */
[----:B------:R-:W-:-:S03]  /*9480*/  IMAD.SHL.U32 R8, R2, 0x8, RZ ;  /* 0x0000000802087824 */ /* 0x000fc600078e00ff */
[----:B------:R-:W-:Y:S02]  /*9490*/  IADD3 R6, R5, R6, RZ ;  /* 0x0000000605067210 */ /* 0x000fe40007ffe0ff */
[-C--:B------:R-:W-:Y:S02]  /*94a0*/  IADD3 R10, P1, R8, R4.reuse, RZ ;  /* 0x00000004080a7210 */ /* 0x080fe40007f3e0ff */
[----:B------:R-:W-:Y:S02]  /*94b0*/  IADD3.X R5, R6, UR5, RZ, P0, !PT ;  /* 0x0000000506057c10 */ /* 0x000fe400087fe4ff */
[C---:B------:R-:W-:Y:S02]  /*94c0*/  LEA R6, P0, R2.reuse, R4, 0x7 ;  /* 0x0000000402067211 */ /* 0x040fe400078038ff */
[-C--:B------:R-:W-:Y:S02]  /*94d0*/  IADD3.X R11, R9, R5.reuse, RZ, P1, !PT ;  /* 0x00000005090b7210 */ /* 0x080fe40000ffe4ff */
[----:B------:R-:W-:-:S02]  /*94e0*/  LEA.HI.X R7, R2, R5, R3, 0x7, P0 ;  /* 0x0000000502077211 */ /* 0x000fc400000f3c03 */
[----:B------:R-:W-:Y:S02]  /*94f0*/  ISETP.NE.AND P0, PT, R18, RZ, PT ;  /* 0x000000ff1200720c */ /* 0x000fe40003f05270 */
[----:B------:R-:W-:-:S05]  /*9500*/  IADD3 R8, P2, R8, R6, RZ ;  /* 0x0000000608087210 */ /* 0x000fca0007f5e0ff */
[----:B------:R-:W-:-:S06]  /*9510*/  IMAD.X R9, R9, 0x1, R7, P2 ;  /* 0x0000000109097824 */ /* 0x000fcc00010e0607 */
[----:B------:R-:W-:Y:S05]  /*9520*/  @!P0 BRA `(.L_x_35) ;  /* 0x0000009800988947 */ /* 0x000fea0003800000 */
[----:B------:R-:W0:Y:S01]  /*9530*/  LDC.64 R20, c[0x0][0x5b0] ;  /* 0x00016c00ff147b82 */ /* 0x000e220000000a00 */
[----:B------:R-:W-:Y:S01]  /*9540*/  ULDC.64 UR6, c[0x0][0x5b8] ;  /* 0x00016e0000067ab9 */ /* 0x000fe20000000a00 */
[----:B------:R-:W-:Y:S01]  /*9550*/  ISETP.GE.AND P1, PT, R154, 0x1, PT ;  /* 0x000000019a00780c */ /* 0x000fe20003f26270 */
[----:B------:R-:W-:Y:S02]  /*9560*/  UIMAD UR4, UR10, UR6, URZ ;  /* 0x000000060a0472a4 */ /* 0x000fe4000f8e023f */
[----:B------:R-:W-:Y:S01]  /*9570*/  MOV R156, UR6 ;  /* 0x00000006009c7c02 */ /* 0x000fe20008000f00 */
[----:B------:R-:W-:Y:S01]  /*9580*/  BSSY B1, `(.L_x_36) ;  /* 0x000000e000017945 */ /* 0x000fe20003800000 */
[----:B------:R-:W-:Y:S01]  /*9590*/  ISETP.LT.OR P2, PT, R0, 0x1, !P1 ;  /* 0x000000010000780c */ /* 0x000fe20004f41670 */
[----:B------:R-:W-:Y:S01]  /*95a0*/  UIMAD UR4, UR43, UR7, UR4 ;  /* 0x000000072b0472a4 */ /* 0x000fe2000f8e0204 */
[----:B------:R-:W1:Y:S01]  /*95b0*/  LDC.64 R22, c[0x0][0x5a8] ;  /* 0x00016a00ff167b82 */ /* 0x000e620000000a00 */
[----:B------:R-:W-:-:S04]  /*95c0*/  IMAD.WIDE.U32 R156, R156, UR43, R12 ;  /* 0x0000002b9c9c7c25 */ /* 0x000fc8000f8e000c */
[----:B------:R-:W-:Y:S01]  /*95d0*/  VIADD R153, R157, UR4 ;  /* 0x000000049d997c36 */ /* 0x000fe20008000000 */
[----:B------:R-:W-:Y:S01]  /*95e0*/  MOV R152, R156 ;  /* 0x0000009c00987202 */ /* 0x000fe20000000f00 */
[----:B0-----:R-:W-:-:S04]  /*95f0*/  IMAD R161, R20, UR9, RZ ;  /* 0x0000000914a17c24 */ /* 0x001fc8000f8e02ff */
[----:B------:R-:W-:-:S04]  /*9600*/  IMAD.WIDE.U32 R2, R160, R20, R152 ;  /* 0x00000014a0027225 */ /* 0x000fc800078e0098 */
[----:B------:R-:W-:Y:S01]  /*9610*/  IMAD R161, R160, R21, R161 ;  /* 0x00000015a0a17224 */ /* 0x000fe200078e02a1 */
[----:B-1----:R-:W-:-:S04]  /*9620*/  IADD3 R14, P0, R2, R22, RZ ;  /* 0x00000016020e7210 */ /* 0x002fc80007f1e0ff */
[----:B------:R-:W-:Y:S01]  /*9630*/  IADD3.X R15, R23, R3, R161, P0, !PT ;  /* 0x00000003170f7210 */ /* 0x000fe200007fe4a1 */
[----:B------:R-:W-:Y:S08]  /*9640*/  @P2 BRA `(.L_x_37) ;  /* 0x0000000000042947 */ /* 0x000ff00003800000 */
[----:B------:R0:W5:Y:S02]  /*9650*/  LDG.E.U8 R16, desc[UR36][R14.64] ;  /* 0x000000240e107981 */ /* 0x000164000c1e1100 */
.L_x_37:
[----:B------:R-:W-:Y:S05]  /*9660*/  BSYNC B1 ;  /* 0x0000000000017941 */ /* 0x000fea0003800000 */
.L_x_36:
[----:B------:R-:W2:Y:S01]  /*9670*/  LDL.LU R3, [R1] ;  /* 0x0000000001037983 */ /* 0x000ea20000300800 */
[----:B-----5:R-:W-:Y:S01]  /*9680*/  LOP3.LUT R2, R16, 0xffff, RZ, 0xc0, !PT ;  /* 0x0000ffff10027812 */ /* 0x020fe200078ec0ff */
[----:B------:R-:W-:Y:S01]  /*9690*/  BSSY B1, `(.L_x_38) ;  /* 0x000000a000017945 */ /* 0x000fe20003800000 */
[----:B------:R-:W-:Y:S02]  /*96a0*/  ISETP.LT.OR P0, PT, R0, 0x2, !P1 ;  /* 0x000000020000780c */ /* 0x000fe40004f01670 */
[----:B------:R-:W-:-:S05]  /*96b0*/  PRMT R2, R2, 0x8880, RZ ;  /* 0x0000888002027816 */ /* 0x000fca00000000ff */
[----:B------:R-:W-:-:S04]  /*96c0*/  IMAD R2, R2, R18, RZ ;  /* 0x0000001202027224 */ /* 0x000fc800078e02ff */
[----:B--2---:R-:W-:-:S05]  /*96d0*/  @!P2 IMAD R3, R3, R17, R2 ;  /* 0x000000110303a224 */ /* 0x004fca00078e0202 */
[----:B------:R1:W-:Y:S01]  /*96e0*/  @!P2 STG.E.U8 desc[UR36][R4.64], R3 ;  /* 0x000000030400a986 */ /* 0x0003e2000c101124 */
[----:B------:R-:W-:Y:S05]  /*96f0*/  @P0 BRA `(.L_x_39) ;  /* 0x00000000000c0947 */ /* 0x000fea0003800000 */
[----:B------:R-:W2:Y:S02]  /*9700*/  LDG.E.U8 R16, desc[UR36][R14.64+0x1] ;  /* 0x000001240e107981 */ /* 0x000ea4000c1e1100 */
[----:B--2---:R-:W-:-:S05]  /*9710*/  PRMT R2, R16, 0x8880, RZ ;  /* 0x0000888010027816 */ /* 0x004fca00000000ff */
[----:B------:R-:W-:-:S07]  /*9720*/  IMAD R2, R2, R18, RZ ;  /* 0x0000001202027224 */ /* 0x000fce00078e02ff */
.L_x_39:
[----:B------:R-:W-:Y:S05]  /*9730*/  BSYNC B1 ;  /* 0x0000000000017941 */ /* 0x000fea0003800000 */
.L_x_38:
[----:B-1----:R-:W2:Y:S01]  /*9740*/  LDL.LU R3, [R1+0x4] ;  /* 0x0000040001037983 */ /* 0x002ea20000300800 */
[C---:B------:R-:W-:Y:S01]  /*9750*/  SHF.L.U64.HI R159, R20.reuse, 0x3, R21 ;  /* 0x00000003149f7819 */ /* 0x040fe20000010215 */
[----:B------:R-:W-:Y:S01]  /*9760*/  IMAD.SHL.U32 R158, R20, 0x8, RZ ;  /* 0x00000008149e7824 */ /* 0x000fe200078e00ff */
[----:B------:R-:W-:Y:S03]  /*9770*/  BSSY B1, `(.L_x_40) ;  /* 0x000000d000017945 */ /* 0x000fe60003800000 */
[----:B------:R-:W-:-:S05]  /*9780*/  IMAD.WIDE.U32 R12, R160, R20, R158 ;  /* 0x00000014a00c7225 */ /* 0x000fca00078e009e */
[----:B------:R-:W-:Y:S02]  /*9790*/  IADD3 R161, R161, R13, RZ ;  /* 0x0000000da1a17210 */ /* 0x000fe40007ffe0ff */
[----:B------:R-:W-:-:S04]  /*97a0*/  IADD3 R12, P2, P3, R156, R22, R12 ;  /* 0x000000169c0c7210 */ /* 0x000fc80007b5e00c */
[----:B------:R-:W-:Y:S01]  /*97b0*/  IADD3.X R13, R153, R23, R161, P2, P3 ;  /* 0x00000017990d7210 */ /* 0x000fe200017e64a1 */
[----:B--2---:R-:W-:-:S05]  /*97c0*/  @!P0 IMAD R3, R3, R17, R2 ;  /* 0x0000001103038224 */ /* 0x004fca00078e0202 */
[----:B------:R1:W-:Y:S01]  /*97d0*/  @!P0 STG.E.U8 desc[UR36][R4.64+0x1], R3 ;  /* 0x0000010304008986 */ /* 0x0003e2000c101124 */
[----:B------:R-:W-:-:S04]  /*97e0*/  ISETP.GE.AND P0, PT, R154, 0x9, PT ;  /* 0x000000099a00780c */ /* 0x000fc80003f06270 */
[----:B------:R-:W-:-:S13]  /*97f0*/  ISETP.LT.OR P4, PT, R0, 0x1, !P0 ;  /* 0x000000010000780c */ /* 0x000fda0004781670 */
[----:B-1----:R-:W-:Y:S05]  /*9800*/  @P4 BRA `(.L_x_41) ;  /* 0x00000000000c4947 */ /* 0x002fea0003800000 */
[----:B------:R-:W2:Y:S02]  /*9810*/  LDG.E.U8 R16, desc[UR36][R12.64] ;  /* 0x000000240c107981 */ /* 0x000ea4000c1e1100 */
[----:B--2---:R-:W-:-:S05]  /*9820*/  PRMT R2, R16, 0x8880, RZ ;  /* 0x0000888010027816 */ /* 0x004fca00000000ff */
[----:B------:R-:W-:-:S07]  /*9830*/  IMAD R2, R2, R18, RZ ;  /* 0x0000001202027224 */ /* 0x000fce00078e02ff */
.L_x_41:
[----:B------:R-:W-:Y:S05]  /*9840*/  BSYNC B1 ;  /* 0x0000000000017941 */ /* 0x000fea0003800000 */
.L_x_40:
[----:B------:R-:W2:Y:S01]  /*9850*/  LDL.LU R3, [R1+0x8] ;  /* 0x0000080001037983 */ /* 0x000ea20000300800 */
[----:B------:R-:W-:Y:S01]  /*9860*/  ISETP.LT.OR P2, PT, R0, 0x2, !P0 ;  /* 0x000000020000780c */ /* 0x000fe20004741670 */
[----:B------:R-:W-:Y:S01]  /*9870*/  BSSY B1, `(.L_x_42) ;  /* 0x0000007000017945 */ /* 0x000fe20003800000 */
[----:B--2---:R-:W-:-:S05]  /*9880*/  @!P4 IMAD R3, R3, R17, R2 ;  /* 0x000000110303c224 */ /* 0x004fca00078e0202 */
[----:B------:R1:W-:Y:S06]  /*9890*/  @!P4 STG.E.U8 desc[UR36][R10.64], R3 ;  /* 0x000000030a00c986 */ /* 0x0003ec000c101124 */
[----:B------:R-:W-:Y:S05]  /*98a0*/  @P2 BRA `(.L_x_43) ;  /* 0x00000000000c2947 */ /* 0x000fea0003800000 */
[----:B------:R-:W2:Y:S02]  /*98b0*/  LDG.E.U8 R16, desc[UR36][R12.64+0x1] ;  /* 0x000001240c107981 */ /* 0x000ea4000c1e1100 */
[----:B--2---:R-:W-:-:S05]  /*98c0*/  PRMT R2, R16, 0x8880, RZ ;  /* 0x0000888010027816 */ /* 0x004fca00000000ff */
[----:B------:R-:W-:-:S07]  /*98d0*/  IMAD R2, R2, R18, RZ ;  /* 0x0000001202027224 */ /* 0x000fce00078e02ff */
.L_x_43:
[----:B------:R-:W-:Y:S05]  /*98e0*/  BSYNC B1 ;  /* 0x0000000000017941 */ /* 0x000fea0003800000 */
.L_x_42:
[----:B-1----:R-:W2:Y:S01]  /*98f0*/  LDL.LU R3, [R1+0xc] ;  /* 0x00000c0001037983 */ /* 0x002ea20000300800 */
[----:B------:R-:W-:Y:S01]  /*9900*/  BSSY B1, `(.L_x_44) ;  /* 0x0000009000017945 */ /* 0x000fe20003800000 */
[----:B------:R-:W-:Y:S01]  /*9910*/  ISETP.LT.OR P3, PT, R0, 0xa, !P1 ;  /* 0x0000000a0000780c */ /* 0x000fe20004f61670 */
[----:B--2---:R-:W-:-:S05]  /*9920*/  @!P2 IMAD R3, R3, R17, R2 ;  /* 0x000000110303a224 */ /* 0x004fca00078e0202 */
[----:B------:R1:W-:Y:S01]  /*9930*/  @!P2 STG.E.U8 desc[UR36][R10.64+0x1], R3 ;  /* 0x000001030a00a986 */ /* 0x0003e2000c101124 */
[----:B------:R-:W-:-:S13]  /*9940*/  ISETP.LT.OR P2, PT, R0, 0x9, !P1 ;  /* 0x000000090000780c */ /* 0x000fda0004f41670 */
[----:B-1----:R-:W-:Y:S05]  /*9950*/  @P2 BRA `(.L_x_45) ;  /* 0x00000000000c2947 */ /* 0x002fea0003800000 */
[----:B------:R-:W2:Y:S02]  /*9960*/  LDG.E.U8 R16, desc[UR36][R14.64+0x8] ;  /* 0x000008240e107981 */ /* 0x000ea4000c1e1100 */
[----:B--2---:R-:W-:-:S05]  /*9970*/  PRMT R2, R16, 0x8880, RZ ;  /* 0x0000888010027816 */ /* 0x004fca00000000ff */
[----:B------:R-:W-:-:S07]  /*9980*/  IMAD R2, R2, R18, RZ ;  /* 0x0000001202027224 */ /* 0x000fce00078e02ff */
.L_x_45:
[----:B------:R-:W-:Y:S05]  /*9990*/  BSYNC B1 ;  /* 0x0000000000017941 */ /* 0x000fea0003800000 */
.L_x_44:
[----:B------:R-:W2:Y:S01]  /*99a0*/  LDL.LU R3, [R1+0x10] ;  /* 0x0000100001037983 */ /* 0x000ea20000300800 */
[----:B------:R-:W-:Y:S01]  /*99b0*/  BSSY B1, `(.L_x_46) ;  /* 0x0000007000017945 */ /* 0x000fe20003800000 */
[----:B--2---:R-:W-:-:S05]  /*99c0*/  @!P2 IMAD R3, R3, R17, R2 ;  /* 0x000000110303a224 */ /* 0x004fca00078e0202 */
[----:B------:R1:W-:Y:S01]  /*99d0*/  @!P2 STG.E.U8 desc[UR36][R4.64+0x8], R3 ;  /* 0x000008030400a986 */ /* 0x0003e2000c101124 */
[----:B------:R-:W-:Y:S05]  /*99e0*/  @P3 BRA `(.L_x_47) ;  /* 0x00000000000c3947 */ /* 0x000fea0003800000 */
[----:B------:R-:W2:Y:S02]  /*99f0*/  LDG.E.U8 R16, desc[UR36][R14.64+0x9] ;  /* 0x000009240e107981 */ /* 0x000ea4000c1e1100 */
[----:B--2---:R-:W-:-:S05]  /*9a00*/  PRMT R2, R16, 0x8880, RZ ;  /* 0x0000888010027816 */ /* 0x004fca00000000ff */
[----:B------:R-:W-:-:S07]  /*9a10*/  IMAD R2, R2, R18, RZ ;  /* 0x0000001202027224 */ /* 0x000fce00078e02ff */
.L_x_47:
[----:B------:R-:W-:Y:S05]  /*9a20*/  BSYNC B1 ;  /* 0x0000000000017941 */ /* 0x000fea0003800000 */
.L_x_46:
[----:B-1----:R-:W2:Y:S01]  /*9a30*/  LDL.LU R3, [R1+0x14] ;  /* 0x0000140001037983 */ /* 0x002ea20000300800 */
[C---:B------:R-:W-:Y:S01]  /*9a40*/  ISETP.LT.OR P2, PT, R0.reuse, 0x9, !P0 ;  /* 0x000000090000780c */ /* 0x040fe20004741670 */
[----:B------:R-:W-:Y:S01]  /*9a50*/  BSSY B1, `(.L_x_48) ;  /* 0x000000b000017945 */ /* 0x000fe20003800000 */
[C---:B------:R-:W-:Y:S02]  /*9a60*/  ISETP.LT.OR P4, PT, R0.reuse, 0x11, !P1 ;  /* 0x000000110000780c */ /* 0x040fe40004f81670 */
[C---:B------:R-:W-:Y:S02]  /*9a70*/  ISETP.LT.OR P5, PT, R0.reuse, 0x12, !P1 ;  /* 0x000000120000780c */ /* 0x040fe40004fa1670 */
[----:B------:R-:W-:Y:S01]  /*9a80*/  ISETP.LT.OR P6, PT, R0, 0x11, !P0 ;  /* 0x000000110000780c */ /* 0x000fe200047c1670 */
[----:B--2---:R-:W-:-:S05]  /*9a90*/  @!P3 IMAD R3, R3, R17, R2 ;  /* 0x000000110303b224 */ /* 0x004fca00078e0202 */
[----:B------:R1:W-:Y:S01]  /*9aa0*/  @!P3 STG.E.U8 desc[UR36][R4.64+0x9], R3 ;  /* 0x000009030400b986 */ /* 0x0003e2000c101124 */
[----:B------:R-:W-:Y:S01]  /*9ab0*/  ISETP.LT.OR P3, PT, R0, 0xa, !P0 ;  /* 0x0000000a0000780c */ /* 0x000fe20004761670 */
[----:B------:R-:W-:-:S12]  /*9ac0*/  @P2 BRA `(.L_x_49) ;  /* 0x00000000000c2947 */ /* 0x000fd80003800000 */
[----:B------:R-:W2:Y:S02]  /*9ad0*/  LDG.E.U8 R16, desc[UR36][R12.64+0x8] ;  /* 0x000008240c107981 */ /* 0x000ea4000c1e1100 */
[----:B--2---:R-:W-:-:S05]  /*9ae0*/  PRMT R2, R16, 0x8880, RZ ;  /* 0x0000888010027816 */ /* 0x004fca00000000ff */
[----:B------:R-:W-:-:S07]  /*9af0*/  IMAD R2, R2, R18, RZ ;  /* 0x0000001202027224 */ /* 0x000fce00078e02ff */
.L_x_49:
[----:B------:R-:W-:Y:S05]  /*9b00*/  BSYNC B1 ;  /* 0x0000000000017941 */ /* 0x000fea0003800000 */
.L_x_48:
[----:B-1----:R-:W2:Y:S01]  /*9b10*/  LDL.LU R3, [R1+0x18] ;  /* 0x0000180001037983 */ /* 0x002ea20000300800 */
[----:B------:R-:W-:Y:S01]  /*9b20*/  BSSY B1, `(.L_x_50) ;  /* 0x0000007000017945 */ /* 0x000fe20003800000 */
[----:B--2---:R-:W-:-:S05]  /*9b30*/  @!P2 IMAD R3, R3, R17, R2 ;  /* 0x000000110303a224 */ /* 0x004fca00078e0202 */
[----:B------:R1:W-:Y:S01]  /*9b40*/  @!P2 STG.E.U8 desc[UR36][R10.64+0x8], R3 ;  /* 0x000008030a00a986 */ /* 0x0003e2000c101124 */
[----:B------:R-:W-:Y:S05]  /*9b50*/  @P3 BRA `(.L_x_51) ;  /* 0x00000000000c3947 */ /* 0x000fea0003800000 */
[----:B------:R-:W2:Y:S02]  /*9b60*/  LDG.E.U8 R16, desc[UR36][R12.64+0x9] ;  /* 0x000009240c107981 */ /* 0x000ea4000c1e1100 */
[----:B--2---:R-:W-:-:S05]  /*9b70*/  PRMT R2, R16, 0x8880, RZ ;  /* 0x0000888010027816 */ /* 0x004fca00000000ff */
[----:B------:R-:W-:-:S07]  /*9b80*/  IMAD R2, R2, R18, RZ ;  /* 0x0000001202027224 */ /* 0x000fce00078e02ff */
.L_x_51:
[----:B------:R-:W-:Y:S05]  /*9b90*/  BSYNC B1 ;  /* 0x0000000000017941 */ /* 0x000fea0003800000 */
.L_x_50:
        /* <DEDUP_REMOVED lines=8> */
.L_x_53:
[----:B------:R-:W-:Y:S05]  /*9c20*/  BSYNC B1 ;  /* 0x0000000000017941 */ /* 0x000fea0003800000 */
.L_x_52:
        /* <DEDUP_REMOVED lines=8> */
.L_x_55:
[----:B------:R-:W-:Y:S05]  /*9cb0*/  BSYNC B1 ;  /* 0x0000000000017941 */ /* 0x000fea0003800000 */
.L_x_54:
        /* <DEDUP_REMOVED lines=8> */
.L_x_57:
[----:B------:R-:W-:Y:S05]  /*9d40*/  BSYNC B1 ;  /* 0x0000000000017941 */ /* 0x000fea0003800000 */
.L_x_56:
        /* <DEDUP_REMOVED lines=13> */
.L_x_59:
[----:B------:R-:W-:Y:S05]  /*9e20*/  BSYNC B1 ;  /* 0x0000000000017941 */ /* 0x000fea0003800000 */
.L_x_58:
        /* <DEDUP_REMOVED lines=8> */
.L_x_61:
[----:B------:R-:W-:Y:S05]  /*9eb0*/  BSYNC B1 ;  /* 0x0000000000017941 */ /* 0x000fea0003800000 */
.L_x_60:
        /* <DEDUP_REMOVED lines=8> */
.L_x_63:
[----:B------:R-:W-:Y:S05]  /*9f40*/  BSYNC B1 ;  /* 0x0000000000017941 */ /* 0x000fea0003800000 */
.L_x_62:
        /* <DEDUP_REMOVED lines=8> */
.L_x_65:
[----:B------:R-:W-:Y:S05]  /*9fd0*/  BSYNC B1 ;  /* 0x0000000000017941 */ /* 0x000fea0003800000 */
.L_x_64:
        /* <DEDUP_REMOVED lines=8> */
.L_x_67:
[----:B------:R-:W-:Y:S05]  /*a060*/  BSYNC B1 ;  /* 0x0000000000017941 */ /* 0x000fea0003800000 */
.L_x_66:
        /* <DEDUP_REMOVED lines=13> */
.L_x_69:
[----:B------:R-:W-:Y:S05]  /*a140*/  BSYNC B1 ;  /* 0x0000000000017941 */ /* 0x000fea0003800000 */
.L_x_68:
        /* <DEDUP_REMOVED lines=8> */
.L_x_71:
[----:B------:R-:W-:Y:S05]  /*a1d0*/  BSYNC B1 ;  /* 0x0000000000017941 */ /* 0x000fea0003800000 */
.L_x_70:
        /* <DEDUP_REMOVED lines=8> */
.L_x_73:
[----:B------:R-:W-:Y:S05]  /*a260*/  BSYNC B1 ;  /* 0x0000000000017941 */ /* 0x000fea0003800000 */
.L_x_72:
        /* <DEDUP_REMOVED lines=8> */
.L_x_75:
[----:B------:R-:W-:Y:S05]  /*a2f0*/  BSYNC B1 ;  /* 0x0000000000017941 */ /* 0x000fea0003800000 */
.L_x_74:
        /* <DEDUP_REMOVED lines=8> */
.L_x_77:
[----:B------:R-:W-:Y:S05]  /*a380*/  BSYNC B1 ;  /* 0x0000000000017941 */ /* 0x000fea0003800000 */
.L_x_76:
        /* <DEDUP_REMOVED lines=13> */
.L_x_79:
[----:B------:R-:W-:Y:S05]  /*a460*/  BSYNC B1 ;  /* 0x0000000000017941 */ /* 0x000fea0003800000 */
.L_x_78:
        /* <DEDUP_REMOVED lines=8> */
.L_x_81:
[----:B------:R-:W-:Y:S05]  /*a4f0*/  BSYNC B1 ;  /* 0x0000000000017941 */ /* 0x000fea0003800000 */
.L_x_80:
        /* <DEDUP_REMOVED lines=8> */
.L_x_83:
[----:B------:R-:W-:Y:S05]  /*a580*/  BSYNC B1 ;  /* 0x0000000000017941 */ /* 0x000fea0003800000 */
.L_x_82:
        /* <DEDUP_REMOVED lines=8> */
.L_x_85:
[----:B------:R-:W-:Y:S05]  /*a610*/  BSYNC B1 ;  /* 0x0000000000017941 */ /* 0x000fea0003800000 */
.L_x_84:
        /* <DEDUP_REMOVED lines=8> */
.L_x_87:
[----:B------:R-:W-:Y:S05]  /*a6a0*/  BSYNC B1 ;  /* 0x0000000000017941 */ /* 0x000fea0003800000 */
.L_x_86:
        /* <DEDUP_REMOVED lines=13> */
.L_x_89:
[----:B------:R-:W-:Y:S05]  /*a780*/  BSYNC B1 ;  /* 0x0000000000017941 */ /* 0x000fea0003800000 */
.L_x_88:
        /* <DEDUP_REMOVED lines=8> */
.L_x_91:
[----:B------:R-:W-:Y:S05]  /*a810*/  BSYNC B1 ;  /* 0x0000000000017941 */ /* 0x000fea0003800000 */
.L_x_90:
        /* <DEDUP_REMOVED lines=8> */
.L_x_93:
[----:B------:R-:W-:Y:S05]  /*a8a0*/  BSYNC B1 ;  /* 0x0000000000017941 */ /* 0x000fea0003800000 */
.L_x_92:
        /* <DEDUP_REMOVED lines=8> */
.L_x_95:
[----:B------:R-:W-:Y:S05]  /*a930*/  BSYNC B1 ;  /* 0x0000000000017941 */ /* 0x000fea0003800000 */
.L_x_94:
        /* <DEDUP_REMOVED lines=8> */
.L_x_97:
[----:B------:R-:W-:Y:S05]  /*a9c0*/  BSYNC B1 ;  /* 0x0000000000017941 */ /* 0x000fea0003800000 */
.L_x_96:
        /* <DEDUP_REMOVED lines=13> */
.L_x_99:
[----:B------:R-:W-:Y:S05]  /*aaa0*/  BSYNC B1 ;  /* 0x0000000000017941 */ /* 0x000fea0003800000 */
.L_x_98:
        /* <DEDUP_REMOVED lines=8> */
.L_x_101:
[----:B------:R-:W-:Y:S05]  /*ab30*/  BSYNC B1 ;  /* 0x0000000000017941 */ /* 0x000fea0003800000 */
.L_x_100:
        /* <DEDUP_REMOVED lines=8> */
.L_x_103:
[----:B------:R-:W-:Y:S05]  /*abc0*/  BSYNC B1 ;  /* 0x0000000000017941 */ /* 0x000fea0003800000 */
.L_x_102:
        /* <DEDUP_REMOVED lines=8> */
.L_x_105:
[----:B------:R-:W-:Y:S05]  /*ac50*/  BSYNC B1 ;  /* 0x0000000000017941 */ /* 0x000fea0003800000 */
.L_x_104:
        /* <DEDUP_REMOVED lines=8> */
.L_x_107:
[----:B------:R-:W-:Y:S05]  /*ace0*/  BSYNC B1 ;  /* 0x0000000000017941 */ /* 0x000fea0003800000 */
.L_x_106:
        /* <DEDUP_REMOVED lines=13> */
.L_x_109:
[----:B------:R-:W-:Y:S05]  /*adc0*/  BSYNC B1 ;  /* 0x0000000000017941 */ /* 0x000fea0003800000 */
.L_x_108:
        /* <DEDUP_REMOVED lines=8> */
.L_x_111:
[----:B------:R-:W-:Y:S05]  /*ae50*/  BSYNC B1 ;  /* 0x0000000000017941 */ /* 0x000fea0003800000 */
.L_x_110:
        /* <DEDUP_REMOVED lines=8> */
.L_x_113:
[----:B------:R-:W-:Y:S05]  /*aee0*/  BSYNC B1 ;  /* 0x0000000000017941 */ /* 0x000fea0003800000 */
.L_x_112:
        /* <DEDUP_REMOVED lines=8> */
.L_x_115:
[----:B------:R-:W-:Y:S05]  /*af70*/  BSYNC B1 ;  /* 0x0000000000017941 */ /* 0x000fea0003800000 */
.L_x_114:
        /* <DEDUP_REMOVED lines=8> */
.L_x_117:
[----:B------:R-:W-:Y:S05]  /*b000*/  BSYNC B1 ;  /* 0x0000000000017941 */ /* 0x000fea0003800000 */
.L_x_116:
        /* <DEDUP_REMOVED lines=13> */
.L_x_119:
[----:B------:R-:W-:Y:S05]  /*b0e0*/  BSYNC B1 ;  /* 0x0000000000017941 */ /* 0x000fea0003800000 */
.L_x_118:
        /* <DEDUP_REMOVED lines=8> */
.L_x_121:
[----:B------:R-:W-:Y:S05]  /*b170*/  BSYNC B1 ;  /* 0x0000000000017941 */ /* 0x000fea0003800000 */
.L_x_120:
        /* <DEDUP_REMOVED lines=8> */
.L_x_123:
[----:B------:R-:W-:Y:S05]  /*b200*/  BSYNC B1 ;  /* 0x0000000000017941 */ /* 0x000fea0003800000 */
.L_x_122:
        /* <DEDUP_REMOVED lines=8> */
.L_x_125:
[----:B------:R-:W-:Y:S05]  /*b290*/  BSYNC B1 ;  /* 0x0000000000017941 */ /* 0x000fea0003800000 */
.L_x_124:
        /* <DEDUP_REMOVED lines=8> */
.L_x_127:
[----:B------:R-:W-:Y:S05]  /*b320*/  BSYNC B1 ;  /* 0x0000000000017941 */ /* 0x000fea0003800000 */
.L_x_126:
        /* <DEDUP_REMOVED lines=13> */
.L_x_129:
[----:B------:R-:W-:Y:S05]  /*b400*/  BSYNC B1 ;  /* 0x0000000000017941 */ /* 0x000fea0003800000 */
.L_x_128:
        /* <DEDUP_REMOVED lines=8> */
.L_x_131:
[----:B------:R-:W-:Y:S05]  /*b490*/  BSYNC B1 ;  /* 0x0000000000017941 */ /* 0x000fea0003800000 */
.L_x_130:
        /* <DEDUP_REMOVED lines=8> */
.L_x_133:
[----:B------:R-:W-:Y:S05]  /*b520*/  BSYNC B1 ;  /* 0x0000000000017941 */ /* 0x000fea0003800000 */
.L_x_132:
        /* <DEDUP_REMOVED lines=8> */
.L_x_135:
[----:B------:R-:W-:Y:S05]  /*b5b0*/  BSYNC B1 ;  /* 0x0000000000017941 */ /* 0x000fea0003800000 */
.L_x_134:
        /* <DEDUP_REMOVED lines=8> */
.L_x_137:
[----:B------:R-:W-:Y:S05]  /*b640*/  BSYNC B1 ;  /* 0x0000000000017941 */ /* 0x000fea0003800000 */
.L_x_136:
        /* <DEDUP_REMOVED lines=13> */
.L_x_139:
[----:B------:R-:W-:Y:S05]  /*b720*/  BSYNC B1 ;  /* 0x0000000000017941 */ /* 0x000fea0003800000 */
.L_x_138:
        /* <DEDUP_REMOVED lines=8> */
.L_x_141:
[----:B------:R-:W-:Y:S05]  /*b7b0*/  BSYNC B1 ;  /* 0x0000000000017941 */ /* 0x000fea0003800000 */
.L_x_140:
[----:B-1----:R-:W2:Y:S01]  /*b7c0*/  LDL.LU R3, [R1+0xd0] ;  /* 0x0000d00001037983 */ /* 0x002ea20000300800 */
[----:B------:R-:W-:Y:S01]  /*b7d0*/  BSSY B1, `(.L_x_142) ;  /* 0x0000007000017945 */ /* 0x000fe20003800000 */
[----:B--2---:R-:W-:-:S05]  /*b7e0*/  @!P3 IMAD R3, R3, R17, R2 ;  /* 0x000000110303b224 */ /* 0x004fca00078e0202 */
[----:B------:R1:W-:Y:S01]  /*b7f0*/  @!P3 STG.E.U8 desc[UR36][R4.64+0x68], R3 ;  /* 0x000068030400b986 */ /* 0x0003e2000c101124 */
[----:B------:R-:W-:Y:S05]  /*b800*/  @P5 BRA `(.L_x_143) ;  /* 0x00000000000c5947 */ /* 0x000fea0003800000 */
[----:B------:R-:W1:Y:S02]  /*b810*/  LDG.E.U8 R16, desc[UR36][R14.64+0x69] ;  /* 0x000069240e107981 */ /* 0x000e64000c1e1100 */
[----:B-1----:R-:W-:-:S05]  /*b820*/  PRMT R3, R16, 0x8880, RZ ;  /* 0x0000888010037816 */ /* 0x002fca00000000ff */
[----:B------:R-:W-:-:S07]  /*b830*/  IMAD R2, R3, R18, RZ ;  /* 0x0000001203027224 */ /* 0x000fce00078e02ff */
.L_x_143:
[----:B------:R-:W-:Y:S05]  /*b840*/  BSYNC B1 ;  /* 0x0000000000017941 */ /* 0x000fea0003800000 */
.L_x_142:
        /* <DEDUP_REMOVED lines=8> */
.L_x_145:
[----:B------:R-:W-:Y:S05]  /*b8d0*/  BSYNC B1 ;  /* 0x0000000000017941 */ /* 0x000fea0003800000 */
.L_x_144:
        /* <DEDUP_REMOVED lines=8> */
.L_x_147:
[----:B------:R-:W-:Y:S05]  /*b960*/  BSYNC B1 ;  /* 0x0000000000017941 */ /* 0x000fea0003800000 */
.L_x_146:
        /* <DEDUP_REMOVED lines=10> */
[----:B------:R-:W1:Y:S02]  /*ba10*/  LDG.E.U8 R16, desc[UR36][R14.64+0x70] ;  /* 0x000070240e107981 */ /* 0x000e64000c1e1100 */
[----:B-1----:R-:W-:-:S05]  /*ba20*/  PRMT R3, R16, 0x8880, RZ ;  /* 0x0000888010037816 */ /* 0x002fca00000000ff */
[----:B------:R-:W-:-:S07]  /*ba30*/  IMAD R2, R3, R18, RZ ;  /* 0x0000001203027224 */ /* 0x000fce00078e02ff */
.L_x_149:
[----:B------:R-:W-:Y:S05]  /*ba40*/  BSYNC B1 ;  /* 0x0000000000017941 */ /* 0x000fea0003800000 */
.L_x_148:
        /* <DEDUP_REMOVED lines=8> */
.L_x_151:
[----:B------:R-:W-:Y:S05]  /*bad0*/  BSYNC B1 ;  /* 0x0000000000017941 */ /* 0x000fea0003800000 */
.L_x_150:
        /* <DEDUP_REMOVED lines=8> */
.L_x_153:
[----:B------:R-:W-:Y:S05]  /*bb60*/  BSYNC B1 ;  /* 0x0000000000017941 */ /* 0x000fea0003800000 */
.L_x_152:
        /* <DEDUP_REMOVED lines=8> */
.L_x_155:
[----:B------:R-:W-:Y:S05]  /*bbf0*/  BSYNC B1 ;  /* 0x0000000000017941 */ /* 0x000fea0003800000 */
.L_x_154:
        /* <DEDUP_REMOVED lines=8> */
.L_x_157:
[----:B------:R-:W-:Y:S05]  /*bc80*/  BSYNC B1 ;  /* 0x0000000000017941 */ /* 0x000fea0003800000 */
.L_x_156:
        /* <DEDUP_REMOVED lines=13> */
.L_x_159:
[----:B------:R-:W-:Y:S05]  /*bd60*/  BSYNC B1 ;  /* 0x0000000000017941 */ /* 0x000fea0003800000 */
.L_x_158:
        /* <DEDUP_REMOVED lines=8> */
.L_x_161:
[----:B------:R-:W-:Y:S05]  /*bdf0*/  BSYNC B1 ;  /* 0x0000000000017941 */ /* 0x000fea0003800000 */
.L_x_160:
        /* <DEDUP_REMOVED lines=8> */
.L_x_163:
[----:B------:R-:W-:Y:S05]  /*be80*/  BSYNC B1 ;  /* 0x0000000000017941 */ /* 0x000fea0003800000 */
.L_x_162:
        /* <DEDUP_REMOVED lines=8> */
.L_x_165:
[----:B------:R-:W-:Y:S05]  /*bf10*/  BSYNC B1 ;  /* 0x0000000000017941 */ /* 0x000fea0003800000 */
.L_x_164:
        /* <DEDUP_REMOVED lines=8> */
.L_x_167:
[----:B------:R-:W-:Y:S05]  /*bfa0*/  BSYNC B1 ;  /* 0x0000000000017941 */ /* 0x000fea0003800000 */
.L_x_166:
        /* <DEDUP_REMOVED lines=13> */
.L_x_169:
[----:B------:R-:W-:Y:S05]  /*c080*/  BSYNC B1 ;  /* 0x0000000000017941 */ /* 0x000fea0003800000 */
.L_x_168:
        /* <DEDUP_REMOVED lines=8> */
.L_x_171:
[----:B------:R-:W-:Y:S05]  /*c110*/  BSYNC B1 ;  /* 0x0000000000017941 */ /* 0x000fea0003800000 */
.L_x_170:
        /* <DEDUP_REMOVED lines=8> */
.L_x_173:
[----:B------:R-:W-:Y:S05]  /*c1a0*/  BSYNC B1 ;  /* 0x0000000000017941 */ /* 0x000fea0003800000 */
.L_x_172:
        /* <DEDUP_REMOVED lines=8> */
.L_x_175:
[----:B------:R-:W-:Y:S05]  /*c230*/  BSYNC B1 ;  /* 0x0000000000017941 */ /* 0x000fea0003800000 */
.L_x_174:
        /* <DEDUP_REMOVED lines=8> */
.L_x_177:
[----:B------:R-:W-:Y:S05]  /*c2c0*/  BSYNC B1 ;  /* 0x0000000000017941 */ /* 0x000fea0003800000 */
.L_x_176:
        /* <DEDUP_REMOVED lines=13> */
.L_x_179:
[----:B------:R-:W-:Y:S05]  /*c3a0*/  BSYNC B1 ;  /* 0x0000000000017941 */ /* 0x000fea0003800000 */
.L_x_178:
        /* <DEDUP_REMOVED lines=8> */
.L_x_181:
[----:B------:R-:W-:Y:S05]  /*c430*/  BSYNC B1 ;  /* 0x0000000000017941 */ /* 0x000fea0003800000 */
.L_x_180:
        /* <DEDUP_REMOVED lines=8> */
.L_x_183:
[----:B------:R-:W-:Y:S05]  /*c4c0*/  BSYNC B1 ;  /* 0x0000000000017941 */ /* 0x000fea0003800000 */
.L_x_182:
        /* <DEDUP_REMOVED lines=8> */
.L_x_185:
[----:B------:R-:W-:Y:S05]  /*c550*/  BSYNC B1 ;  /* 0x0000000000017941 */ /* 0x000fea0003800000 */
.L_x_184:
        /* <DEDUP_REMOVED lines=8> */
.L_x_187:
[----:B------:R-:W-:Y:S05]  /*c5e0*/  BSYNC B1 ;  /* 0x0000000000017941 */ /* 0x000fea0003800000 */
.L_x_186:
        /* <DEDUP_REMOVED lines=13> */
.L_x_189:
[----:B------:R-:W-:Y:S05]  /*c6c0*/  BSYNC B1 ;  /* 0x0000000000017941 */ /* 0x000fea0003800000 */
.L_x_188:
        /* <DEDUP_REMOVED lines=8> */
.L_x_191:
[----:B------:R-:W-:Y:S05]  /*c750*/  BSYNC B1 ;  /* 0x0000000000017941 */ /* 0x000fea0003800000 */
.L_x_190:
        /* <DEDUP_REMOVED lines=8> */
.L_x_193:
[----:B------:R-:W-:Y:S05]  /*c7e0*/  BSYNC B1 ;  /* 0x0000000000017941 */ /* 0x000fea0003800000 */
.L_x_192:
        /* <DEDUP_REMOVED lines=8> */
.L_x_195:
[----:B------:R-:W-:Y:S05]  /*c870*/  BSYNC B1 ;  /* 0x0000000000017941 */ /* 0x000fea0003800000 */
.L_x_194:
        /* <DEDUP_REMOVED lines=8> */
.L_x_197:
[----:B------:R-:W-:Y:S05]  /*c900*/  BSYNC B1 ;  /* 0x0000000000017941 */ /* 0x000fea0003800000 */
.L_x_196:
        /* <DEDUP_REMOVED lines=13> */
.L_x_199:
[----:B------:R-:W-:Y:S05]  /*c9e0*/  BSYNC B1 ;  /* 0x0000000000017941 */ /* 0x000fea0003800000 */
.L_x_198:
        /* <DEDUP_REMOVED lines=8> */
.L_x_201:
[----:B------:R-:W-:Y:S05]  /*ca70*/  BSYNC B1 ;  /* 0x0000000000017941 */ /* 0x000fea0003800000 */
.L_x_200:
        /* <DEDUP_REMOVED lines=8> */
.L_x_203:
[----:B------:R-:W-:Y:S05]  /*cb00*/  BSYNC B1 ;  /* 0x0000000000017941 */ /* 0x000fea0003800000 */
.L_x_202:
        /* <DEDUP_REMOVED lines=8> */
.L_x_205:
[----:B------:R-:W-:Y:S05]  /*cb90*/  BSYNC B1 ;  /* 0x0000000000017941 */ /* 0x000fea0003800000 */
.L_x_204:
        /* <DEDUP_REMOVED lines=8> */
.L_x_207:
[----:B------:R-:W-:Y:S05]  /*cc20*/  BSYNC B1 ;  /* 0x0000000000017941 */ /* 0x000fea0003800000 */
.L_x_206:
        /* <DEDUP_REMOVED lines=13> */
.L_x_209:
[----:B------:R-:W-:Y:S05]  /*cd00*/  BSYNC B1 ;  /* 0x0000000000017941 */ /* 0x000fea0003800000 */
.L_x_208:
        /* <DEDUP_REMOVED lines=8> */
.L_x_211:
[----:B------:R-:W-:Y:S05]  /*cd90*/  BSYNC B1 ;  /* 0x0000000000017941 */ /* 0x000fea0003800000 */
.L_x_210:
        /* <DEDUP_REMOVED lines=8> */
.L_x_213:
[----:B------:R-:W-:Y:S05]  /*ce20*/  BSYNC B1 ;  /* 0x0000000000017941 */ /* 0x000fea0003800000 */
.L_x_212:
        /* <DEDUP_REMOVED lines=8> */
.L_x_215:
[----:B------:R-:W-:Y:S05]  /*ceb0*/  BSYNC B1 ;  /* 0x0000000000017941 */ /* 0x000fea0003800000 */
.L_x_214:
        /* <DEDUP_REMOVED lines=8> */
.L_x_217:
[----:B------:R-:W-:Y:S05]  /*cf40*/  BSYNC B1 ;  /* 0x0000000000017941 */ /* 0x000fea0003800000 */
.L_x_216:
        /* <DEDUP_REMOVED lines=13> */
.L_x_219:
[----:B------:R-:W-:Y:S05]  /*d020*/  BSYNC B1 ;  /* 0x0000000000017941 */ /* 0x000fea0003800000 */
.L_x_218:
        /* <DEDUP_REMOVED lines=8> */
.L_x_221:
[----:B------:R-:W-:Y:S05]  /*d0b0*/  BSYNC B1 ;  /* 0x0000000000017941 */ /* 0x000fea0003800000 */
.L_x_220:
        /* <DEDUP_REMOVED lines=8> */
.L_x_223:
[----:B------:R-:W-:Y:S05]  /*d140*/  BSYNC B1 ;  /* 0x0000000000017941 */ /* 0x000fea0003800000 */
.L_x_222:
        /* <DEDUP_REMOVED lines=8> */
.L_x_225:
[----:B------:R-:W-:Y:S05]  /*d1d0*/  BSYNC B1 ;  /* 0x0000000000017941 */ /* 0x000fea0003800000 */
.L_x_224:
        /* <DEDUP_REMOVED lines=8> */
.L_x_227:
[----:B------:R-:W-:Y:S05]  /*d260*/  BSYNC B1 ;  /* 0x0000000000017941 */ /* 0x000fea0003800000 */
.L_x_226:
        /* <DEDUP_REMOVED lines=13> */
.L_x_229:
[----:B------:R-:W-:Y:S05]  /*d340*/  BSYNC B1 ;  /* 0x0000000000017941 */ /* 0x000fea0003800000 */
.L_x_228:
        /* <DEDUP_REMOVED lines=8> */
.L_x_231:
[----:B------:R-:W-:Y:S05]  /*d3d0*/  BSYNC B1 ;  /* 0x0000000000017941 */ /* 0x000fea0003800000 */
.L_x_230:
        /* <DEDUP_REMOVED lines=8> */
.L_x_233:
[----:B------:R-:W-:Y:S05]  /*d460*/  BSYNC B1 ;  /* 0x0000000000017941 */ /* 0x000fea0003800000 */
.L_x_232:
        /* <DEDUP_REMOVED lines=8> */
.L_x_235:
[----:B------:R-:W-:Y:S05]  /*d4f0*/  BSYNC B1 ;  /* 0x0000000000017941 */ /* 0x000fea0003800000 */
.L_x_234:
        /* <DEDUP_REMOVED lines=8> */
.L_x_237:
[----:B------:R-:W-:Y:S05]  /*d580*/  BSYNC B1 ;  /* 0x0000000000017941 */ /* 0x000fea0003800000 */
.L_x_236:
        /* <DEDUP_REMOVED lines=13> */
.L_x_239:
[----:B------:R-:W-:Y:S05]  /*d660*/  BSYNC B1 ;  /* 0x0000000000017941 */ /* 0x000fea0003800000 */
.L_x_238:
        /* <DEDUP_REMOVED lines=8> */
.L_x_241:
[----:B------:R-:W-:Y:S05]  /*d6f0*/  BSYNC B1 ;  /* 0x0000000000017941 */ /* 0x000fea0003800000 */
.L_x_240:
        /* <DEDUP_REMOVED lines=8> */
.L_x_243:
[----:B------:R-:W-:Y:S05]  /*d780*/  BSYNC B1 ;  /* 0x0000000000017941 */ /* 0x000fea0003800000 */
.L_x_242:
        /* <DEDUP_REMOVED lines=8> */
.L_x_245:
[----:B------:R-:W-:Y:S05]  /*d810*/  BSYNC B1 ;  /* 0x0000000000017941 */ /* 0x000fea0003800000 */
.L_x_244:
        /* <DEDUP_REMOVED lines=8> */
.L_x_247:
[----:B------:R-:W-:Y:S05]  /*d8a0*/  BSYNC B1 ;  /* 0x0000000000017941 */ /* 0x000fea0003800000 */
.L_x_246:
        /* <DEDUP_REMOVED lines=13> */
.L_x_249:
[----:B------:R-:W-:Y:S05]  /*d980*/  BSYNC B1 ;  /* 0x0000000000017941 */ /* 0x000fea0003800000 */
.L_x_248:
        /* <DEDUP_REMOVED lines=8> */
.L_x_251:
[----:B------:R-:W-:Y:S05]  /*da10*/  BSYNC B1 ;  /* 0x0000000000017941 */ /* 0x000fea0003800000 */
.L_x_250:
        /* <DEDUP_REMOVED lines=8> */
.L_x_253:
[----:B------:R-:W-:Y:S05]  /*daa0*/  BSYNC B1 ;  /* 0x0000000000017941 */ /* 0x000fea0003800000 */
.L_x_252:
        /* <DEDUP_REMOVED lines=8> */
.L_x_255:
[----:B------:R-:W-:Y:S05]  /*db30*/  BSYNC B1 ;  /* 0x0000000000017941 */ /* 0x000fea0003800000 */
.L_x_254:
        /* <DEDUP_REMOVED lines=8> */
.L_x_257:
[----:B------:R-:W-:Y:S05]  /*dbc0*/  BSYNC B1 ;  /* 0x0000000000017941 */ /* 0x000fea0003800000 */
.L_x_256:
        /* <DEDUP_REMOVED lines=13> */
.L_x_259:
[----:B------:R-:W-:Y:S05]  /*dca0*/  BSYNC B1 ;  /* 0x0000000000017941 */ /* 0x000fea0003800000 */
.L_x_258:
        /* <DEDUP_REMOVED lines=8> */
.L_x_261:
[----:B------:R-:W-:Y:S05]  /*dd30*/  BSYNC B1 ;  /* 0x0000000000017941 */ /* 0x000fea0003800000 */
.L_x_260:
        /* <DEDUP_REMOVED lines=8> */
.L_x_263:
[----:B------:R-:W-:Y:S05]  /*ddc0*/  BSYNC B1 ;  /* 0x0000000000017941 */ /* 0x000fea0003800000 */
.L_x_262:
        /* <DEDUP_REMOVED lines=8> */
.L_x_265:
[----:B------:R-:W-:Y:S05]  /*de50*/  BSYNC B1 ;  /* 0x0000000000017941 */ /* 0x000fea0003800000 */
.L_x_264:
        /* <DEDUP_REMOVED lines=8> */
.L_x_267:
[----:B------:R-:W-:Y:S05]  /*dee0*/  BSYNC B1 ;  /* 0x0000000000017941 */ /* 0x000fea0003800000 */
.L_x_266:
        /* <DEDUP_REMOVED lines=13> */
.L_x_269:
[----:B------:R-:W-:Y:S05]  /*dfc0*/  BSYNC B1 ;  /* 0x0000000000017941 */ /* 0x000fea0003800000 */
.L_x_268:
        /* <DEDUP_REMOVED lines=8> */
.L_x_271:
[----:B------:R-:W-:Y:S05]  /*e050*/  BSYNC B1 ;  /* 0x0000000000017941 */ /* 0x000fea0003800000 */
.L_x_270:
        /* <DEDUP_REMOVED lines=8> */
.L_x_273:
[----:B------:R-:W-:Y:S05]  /*e0e0*/  BSYNC B1 ;  /* 0x0000000000017941 */ /* 0x000fea0003800000 */
.L_x_272:
        /* <DEDUP_REMOVED lines=8> */
.L_x_275:
[----:B------:R-:W-:Y:S05]  /*e170*/  BSYNC B1 ;  /* 0x0000000000017941 */ /* 0x000fea0003800000 */
.L_x_274:
        /* <DEDUP_REMOVED lines=8> */
.L_x_277:
[----:B------:R-:W-:Y:S05]  /*e200*/  BSYNC B1 ;  /* 0x0000000000017941 */ /* 0x000fea0003800000 */
.L_x_276:
[----:B-1----:R-:W2:Y:S01]  /*e210*/  LDL.LU R3, [R1+0x1e0] ;  /* 0x0001e00001037983 */ /* 0x002ea20000300800 */
[C---:B------:R-:W-:Y:S01]  /*e220*/  ISETP.LT.OR P2, PT, R0.reuse, 0xf2, !P1 ;  /* 0x000000f20000780c */ /* 0x040fe20004f41670 */
[----:B------:R-:W-:Y:S01]  /*e230*/  BSSY B1, `(.L_x_278) ;  /* 0x000000c000017945 */ /* 0x000fe20003800000 */
[----:B------:R-:W-:Y:S02]  /*e240*/  ISETP.LT.OR P6, PT, R0, 0xf9, !P1 ;  /* 0x000000f90000780c */ /* 0x000fe40004fc1670 */
[----:B------:R-:W-:Y:S02]  /*e250*/  IADD3 R163, P3, R160, 0x80, RZ ;  /* 0x00000080a0a37810 */ /* 0x000fe40007f7e0ff */
        /* <DEDUP_REMOVED lines=9> */
.L_x_279:
[----:B------:R-:W-:Y:S05]  /*e2f0*/  BSYNC B1 ;  /* 0x0000000000017941 */ /* 0x000fea0003800000 */
.L_x_278:
        /* <DEDUP_REMOVED lines=8> */
.L_x_281:
[----:B------:R-:W-:Y:S05]  /*e380*/  BSYNC B1 ;  /* 0x0000000000017941 */ /* 0x000fea0003800000 */
.L_x_280:
        /* <DEDUP_REMOVED lines=8> */
.L_x_283:
[----:B------:R-:W-:Y:S05]  /*e410*/  BSYNC B1 ;  /* 0x0000000000017941 */ /* 0x000fea0003800000 */
.L_x_282:
        /* <DEDUP_REMOVED lines=8> */
.L_x_285:
[----:B------:R-:W-:Y:S05]  /*e4a0*/  BSYNC B1 ;  /* 0x0000000000017941 */ /* 0x000fea0003800000 */
.L_x_284:
[----:B-1----:R-:W2:Y:S01]  /*e4b0*/  LDL.LU R3, [R1+0x1f0] ;  /* 0x0001f00001037983 */ /* 0x002ea20000300800 */
[----:B------:R-:W-:Y:S01]  /*e4c0*/  BSSY B1, `(.L_x_286) ;  /* 0x0000008000017945 */ /* 0x000fe20003800000 */
[----:B------:R-:W-:-:S04]  /*e4d0*/  IMAD.WIDE.U32 R160, R163, R20, R158 ;  /* 0x00000014a3a07225 */ /* 0x000fc800078e009e */
[----:B--2---:R-:W-:-:S05]  /*e4e0*/  @!P6 IMAD R3, R3, R17, R2 ;  /* 0x000000110303e224 */ /* 0x004fca00078e0202 */
[----:B------:R1:W-:Y:S01]  /*e4f0*/  @!P6 STG.E.U8 desc[UR36][R4.64+0xf8], R3 ;  /* 0x0000f8030400e986 */ /* 0x0003e2000c101124 */
[----:B------:R-:W-:Y:S05]  /*e500*/  @P1 BRA `(.L_x_287) ;  /* 0x00000000000c1947 */ /* 0x000fea0003800000 */
[----:B------:R-:W1:Y:S02]  /*e510*/  LDG.E.U8 R16, desc[UR36][R14.64+0xf9] ;  /* 0x0000f9240e107981 */ /* 0x000e64000c1e1100 */
[----:B-1----:R-:W-:-:S05]  /*e520*/  PRMT R3, R16, 0x8880, RZ ;  /* 0x0000888010037816 */ /* 0x002fca00000000ff */
[----:B------:R-:W-:-:S07]  /*e530*/  IMAD R2, R3, R18, RZ ;  /* 0x0000001203027224 */ /* 0x000fce00078e02ff */
.L_x_287:
[----:B------:R-:W-:Y:S05]  /*e540*/  BSYNC B1 ;  /* 0x0000000000017941 */ /* 0x000fea0003800000 */
.L_x_286:
[----:B-1----:R-:W2:Y:S01]  /*e550*/  LDL.LU R3, [R1+0x1f4] ;  /* 0x0001f40001037983 */ /* 0x002ea20000300800 */
[----:B------:R-:W-:Y:S01]  /*e560*/  IMAD.WIDE.U32 R158, R163, R20, R152 ;  /* 0x00000014a39e7225 */ /* 0x000fe200078e0098 */
[----:B------:R-:W-:Y:S01]  /*e570*/  ISETP.GE.AND P2, PT, R154, 0x81, PT ;  /* 0x000000819a00780c */ /* 0x000fe20003f46270 */
[----:B------:R-:W-:Y:S01]  /*e580*/  BSSY B1, `(.L_x_288) ;  /* 0x000000e000017945 */ /* 0x000fe20003800000 */
[-C--:B------:R-:W-:Y:S01]  /*e590*/  IADD3 R156, P5, P4, R156, R22.reuse, R160 ;  /* 0x000000169c9c7210 */ /* 0x080fe20007cbe0a0 */
[----:B0-----:R-:W-:Y:S01]  /*e5a0*/  IMAD.X R15, RZ, RZ, UR9, P3 ;  /* 0x00000009ff0f7e24 */ /* 0x001fe200098e06ff */
[----:B------:R-:W-:Y:S02]  /*e5b0*/  ISETP.LT.OR P6, PT, R0, 0x1, !P2 ;  /* 0x000000010000780c */ /* 0x000fe400057c1670 */
[----:B------:R-:W-:Y:S01]  /*e5c0*/  IADD3 R14, P3, R158, R22, RZ ;  /* 0x000000169e0e7210 */ /* 0x000fe20007f7e0ff */
[----:B------:R-:W-:Y:S02]  /*e5d0*/  IMAD R20, R15, R20, RZ ;  /* 0x000000140f147224 */ /* 0x000fe400078e02ff */
[----:B--2---:R-:W-:-:S05]  /*e5e0*/  @!P1 IMAD R3, R3, R17, R2 ;  /* 0x0000001103039224 */ /* 0x004fca00078e0202 */
[----:B------:R0:W-:Y:S01]  /*e5f0*/  @!P1 STG.E.U8 desc[UR36][R4.64+0xf9], R3 ;  /* 0x0000f90304009986 */ /* 0x0001e2000c101124 */
[C---:B------:R-:W-:Y:S02]  /*e600*/  ISETP.LT.OR P1, PT, R0.reuse, 0xf9, !P0 ;  /* 0x000000f90000780c */ /* 0x040fe40004721670 */
[----:B------:R-:W-:-:S11]  /*e610*/  ISETP.LT.OR P0, PT, R0, 0xfa, !P0 ;  /* 0x000000fa0000780c */ /* 0x000fd60004701670 */
[----:B0-----:R-:W-:Y:S05]  /*e620*/  @P1 BRA `(.L_x_289) ;  /* 0x00000000000c1947 */ /* 0x001fea0003800000 */
[----:B------:R-:W2:Y:S02]  /*e630*/  LDG.E.U8 R16, desc[UR36][R12.64+0xf8] ;  /* 0x0000f8240c107981 */ /* 0x000ea4000c1e1100 */
[----:B--2---:R-:W-:-:S05]  /*e640*/  PRMT R3, R16, 0x8880, RZ ;  /* 0x0000888010037816 */ /* 0x004fca00000000ff */
[----:B------:R-:W-:-:S07]  /*e650*/  IMAD R2, R3, R18, RZ ;  /* 0x0000001203027224 */ /* 0x000fce00078e02ff */
.L_x_289:
[----:B------:R-:W-:Y:S05]  /*e660*/  BSYNC B1 ;  /* 0x0000000000017941 */ /* 0x000fea0003800000 */
.L_x_288:
[----:B------:R-:W2:Y:S01]  /*e670*/  LDL.LU R3, [R1+0x1f8] ;  /* 0x0001f80001037983 */ /* 0x000ea20000300800 */
[----:B------:R-:W-:Y:S01]  /*e680*/  BSSY B1, `(.L_x_290) ;  /* 0x0000008000017945 */ /* 0x000fe20003800000 */
[----:B------:R-:W-:Y:S02]  /*e690*/  IMAD R21, R163, R21, R20 ;  /* 0x00000015a3157224 */ /* 0x000fe400078e0214 */
[----:B--2---:R-:W-:-:S05]  /*e6a0*/  @!P1 IMAD R3, R3, R17, R2 ;  /* 0x0000001103039224 */ /* 0x004fca00078e0202 */
[----:B------:R0:W-:Y:S01]  /*e6b0*/  @!P1 STG.E.U8 desc[UR36][R10.64+0xf8], R3 ;  /* 0x0000f8030a009986 */ /* 0x0001e2000c101124 */
[----:B------:R-:W-:Y:S05]  /*e6c0*/  @P0 BRA `(.L_x_291) ;  /* 0x00000000000c0947 */ /* 0x000fea0003800000 */
[----:B------:R-:W0:Y:S02]  /*e6d0*/  LDG.E.U8 R16, desc[UR36][R12.64+0xf9] ;  /* 0x0000f9240c107981 */ /* 0x000e24000c1e1100 */
[----:B0-----:R-:W-:-:S05]  /*e6e0*/  PRMT R3, R16, 0x8880, RZ ;  /* 0x0000888010037816 */ /* 0x001fca00000000ff */
[----:B------:R-:W-:-:S07]  /*e6f0*/  IMAD R2, R3, R18, RZ ;  /* 0x0000001203027224 */ /* 0x000fce00078e02ff */
.L_x_291:
[----:B------:R-:W-:Y:S05]  /*e700*/  BSYNC B1 ;  /* 0x0000000000017941 */ /* 0x000fea0003800000 */
.L_x_290:
[----:B0-----:R-:W2:Y:S01]  /*e710*/  LDL.LU R3, [R1+0x1fc] ;  /* 0x0001fc0001037983 */ /* 0x001ea20000300800 */
[----:B------:R-:W-:Y:S01]  /*e720*/  BSSY B1, `(.L_x_292) ;  /* 0x0000009000017945 */ /* 0x000fe20003800000 */
[----:B------:R-:W-:Y:S02]  /*e730*/  IADD3.X R15, R23, R159, R21, P3, !PT ;  /* 0x0000009f170f7210 */ /* 0x000fe40001ffe415 */
[----:B------:R-:W-:Y:S01]  /*e740*/  IADD3 R160, R21, R161, RZ ;  /* 0x000000a115a07210 */ /* 0x000fe20007ffe0ff */
[----:B--2---:R-:W-:-:S05]  /*e750*/  @!P0 IMAD R3, R3, R17, R2 ;  /* 0x0000001103038224 */ /* 0x004fca00078e0202 */
[----:B------:R0:W-:Y:S01]  /*e760*/  @!P0 STG.E.U8 desc[UR36][R10.64+0xf9], R3 ;  /* 0x0000f9030a008986 */ /* 0x0001e2000c101124 */
[----:B------:R-:W-:Y:S05]  /*e770*/  @P6 BRA `(.L_x_293) ;  /* 0x00000000000c6947 */ /* 0x000fea0003800000 */
[----:B------:R-:W0:Y:S02]  /*e780*/  LDG.E.U8 R16, desc[UR36][R14.64] ;  /* 0x000000240e107981 */ /* 0x000e24000c1e1100 */
[----:B0-----:R-:W-:-:S05]  /*e790*/  PRMT R3, R16, 0x8880, RZ ;  /* 0x0000888010037816 */ /* 0x001fca00000000ff */
[----:B------:R-:W-:-:S07]  /*e7a0*/  IMAD R2, R3, R18, RZ ;  /* 0x0000001203027224 */ /* 0x000fce00078e02ff */
.L_x_293:
[----:B------:R-:W-:Y:S05]  /*e7b0*/  BSYNC B1 ;  /* 0x0000000000017941 */ /* 0x000fea0003800000 */
.L_x_292:
[----:B------:R-:W-:Y:S01]  /*e7c0*/  ISETP.LT.OR P3, PT, R0, 0x2, !P2 ;  /* 0x000000020000780c */ /* 0x000fe20005761670 */
[----:B0-----:R-:W-:Y:S01]  /*e7d0*/  @!P6 IMAD R3, R24, R17, R2 ;  /* 0x000000111803e224 */ /* 0x001fe200078e0202 */
[----:B------:R-:W-:Y:S01]  /*e7e0*/  ISETP.GE.AND P0, PT, R154, 0x89, PT ;  /* 0x000000899a00780c */ /* 0x000fe20003f06270 */
[----:B------:R-:W-:Y:S01]  /*e7f0*/  BSSY B1, `(.L_x_294) ;  /* 0x000000b000017945 */ /* 0x000fe20003800000 */
[----:B------:R-:W-:Y:S02]  /*e800*/  IADD3.X R157, R153, R23, R160, P5, P4 ;  /* 0x00000017999d7210 */ /* 0x000fe40002fe84a0 */
[----:B------:R0:W-:Y:S01]  /*e810*/  @!P6 STG.E.U8 desc[UR36][R6.64], R3 ;  /* 0x000000030600e986 */ /* 0x0001e2000c101124 */
[C---:B------:R-:W-:Y:S02]  /*e820*/  ISETP.LT.OR P4, PT, R0.reuse, 0x1, !P0 ;  /* 0x000000010000780c */ /* 0x040fe40004781670 */
[C---:B------:R-:W-:Y:S02]  /*e830*/  ISETP.LT.OR P5, PT, R0.reuse, 0x2, !P0 ;  /* 0x000000020000780c */ /* 0x040fe400047a1670 */
[----:B------:R-:W-:-:S02]  /*e840*/  ISETP.LT.OR P6, PT, R0, 0x9, !P2 ;  /* 0x000000090000780c */ /* 0x000fc400057c1670 */
[----:B------:R-:W-:Y:S01]  /*e850*/  ISETP.LT.OR P1, PT, R0, 0xa, !P2 ;  /* 0x0000000a0000780c */ /* 0x000fe20005721670 */
[----:B------:R-:W-:-:S12]  /*e860*/  @P3 BRA `(.L_x_295) ;  /* 0x00000000000c3947 */ /* 0x000fd80003800000 */
[----:B------:R-:W0:Y:S02]  /*e870*/  LDG.E.U8 R16, desc[UR36][R14.64+0x1] ;  /* 0x000001240e107981 */ /* 0x000e24000c1e1100 */
[----:B0-----:R-:W-:-:S05]  /*e880*/  PRMT R3, R16, 0x8880, RZ ;  /* 0x0000888010037816 */ /* 0x001fca00000000ff */
[----:B------:R-:W-:-:S07]  /*e890*/  IMAD R2, R3, R18, RZ ;  /* 0x0000001203027224 */ /* 0x000fce00078e02ff */
.L_x_295:
[----:B------:R-:W-:Y:S05]  /*e8a0*/  BSYNC B1 ;  /* 0x0000000000017941 */ /* 0x000fea0003800000 */
.L_x_294:
[----:B------:R-:W-:Y:S01]  /*e8b0*/  @!P3 IMAD R25, R25, R17, R2 ;  /* 0x000000111919b224 */ /* 0x000fe200078e0202 */
[----:B------:R-:W-:Y:S04]  /*e8c0*/  BSSY B1, `(.L_x_296) ;  /* 0x0000006000017945 */ /* 0x000fe80003800000 */
[----:B------:R1:W-:Y:S01]  /*e8d0*/  @!P3 STG.E.U8 desc[UR36][R6.64+0x1], R25 ;  /* 0x000001190600b986 */ /* 0x0003e2000c101124 */
[----:B------:R-:W-:Y:S05]  /*e8e0*/  @P4 BRA `(.L_x_297) ;  /* 0x00000000000c4947 */ /* 0x000fea0003800000 */
[----:B------:R-:W0:Y:S02]  /*e8f0*/  LDG.E.U8 R16, desc[UR36][R156.64] ;  /* 0x000000249c107981 */ /* 0x000e24000c1e1100 */
[----:B0-----:R-:W-:-:S05]  /*e900*/  PRMT R3, R16, 0x8880, RZ ;  /* 0x0000888010037816 */ /* 0x001fca00000000ff */
[----:B------:R-:W-:-:S07]  /*e910*/  IMAD R2, R3, R18, RZ ;  /* 0x0000001203027224 */ /* 0x000fce00078e02ff */
.L_x_297:
[----:B------:R-:W-:Y:S05]  /*e920*/  BSYNC B1 ;  /* 0x0000000000017941 */ /* 0x000fea0003800000 */
.L_x_296:
[----:B0-----:R-:W-:Y:S01]  /*e930*/  @!P4 IMAD R3, R26, R17, R2 ;  /* 0x000000111a03c224 */ /* 0x001fe200078e0202 */
[----:B------:R-:W-:Y:S04]  /*e940*/  BSSY B1, `(.L_x_298) ;  /* 0x0000006000017945 */ /* 0x000fe80003800000 */
[----:B------:R0:W-:Y:S01]  /*e950*/  @!P4 STG.E.U8 desc[UR36][R8.64], R3 ;  /* 0x000000030800c986 */ /* 0x0001e2000c101124 */
[----:B------:R-:W-:Y:S05]  /*e960*/  @P5 BRA `(.L_x_299) ;  /* 0x00000000000c5947 */ /* 0x000fea0003800000 */
[----:B------:R-:W0:Y:S02]  /*e970*/  LDG.E.U8 R16, desc[UR36][R156.64+0x1] ;  /* 0x000001249c107981 */ /* 0x000e24000c1e1100 */
[----:B0-----:R-:W-:-:S05]  /*e980*/  PRMT R3, R16, 0x8880, RZ ;  /* 0x0000888010037816 */ /* 0x001fca00000000ff */
[----:B------:R-:W-:-:S07]  /*e990*/  IMAD R2, R3, R18, RZ ;  /* 0x0000001203027224 */ /* 0x000fce00078e02ff */
.L_x_299:
[----:B------:R-:W-:Y:S05]  /*e9a0*/  BSYNC B1 ;  /* 0x0000000000017941 */ /* 0x000fea0003800000 */
.L_x_298:
[----:B------:R-:W-:Y:S01]  /*e9b0*/  @!P5 IMAD R27, R27, R17, R2 ;  /* 0x000000111b1bd224 */ /* 0x000fe200078e0202 */
[----:B------:R-:W-:Y:S04]  /*e9c0*/  BSSY B1, `(.L_x_300) ;  /* 0x0000006000017945 */ /* 0x000fe80003800000 */
[----:B------:R2:W-:Y:S01]  /*e9d0*/  @!P5 STG.E.U8 desc[UR36][R8.64+0x1], R27 ;  /* 0x0000011b0800d986 */ /* 0x0005e2000c101124 */
[----:B------:R-:W-:Y:S05]  /*e9e0*/  @P6 BRA `(.L_x_301) ;  /* 0x00000000000c6947 */ /* 0x000fea0003800000 */
[----:B------:R-:W0:Y:S02]  /*e9f0*/  LDG.E.U8 R16, desc[UR36][R14.64+0x8] ;  /* 0x000008240e107981 */ /* 0x000e24000c1e1100 */
[----:B0-----:R-:W-:-:S05]  /*ea00*/  PRMT R3, R16, 0x8880, RZ ;  /* 0x0000888010037816 */ /* 0x001fca00000000ff */
[----:B------:R-:W-:-:S07]  /*ea10*/  IMAD R2, R3, R18, RZ ;  /* 0x0000001203027224 */ /* 0x000fce00078e02ff */
.L_x_301:
[----:B------:R-:W-:Y:S05]  /*ea20*/  BSYNC B1 ;  /* 0x0000000000017941 */ /* 0x000fea0003800000 */
.L_x_300:
[----:B0-----:R-:W-:Y:S01]  /*ea30*/  @!P6 IMAD R3, R28, R17, R2 ;  /* 0x000000111c03e224 */ /* 0x001fe200078e0202 */
[----:B------:R-:W-:Y:S04]  /*ea40*/  BSSY B1, `(.L_x_302) ;  /* 0x0000006000017945 */ /* 0x000fe80003800000 */
[----:B------:R0:W-:Y:S01]  /*ea50*/  @!P6 STG.E.U8 desc[UR36][R6.64+0x8], R3 ;  /* 0x000008030600e986 */ /* 0x0001e2000c101124 */
[----:B------:R-:W-:Y:S05]  /*ea60*/  @P1 BRA `(.L_x_303) ;  /* 0x00000000000c1947 */ /* 0x000fea0003800000 */
[----:B------:R-:W0:Y:S02]  /*ea70*/  LDG.E.U8 R16, desc[UR36][R14.64+0x9] ;  /* 0x000009240e107981 */ /* 0x000e24000c1e1100 */
[----:B0-----:R-:W-:-:S05]  /*ea80*/  PRMT R3, R16, 0x8880, RZ ;  /* 0x0000888010037816 */ /* 0x001fca00000000ff */
[----:B------:R-:W-:-:S07]  /*ea90*/  IMAD R2, R3, R18, RZ ;  /* 0x0000001203027224 */ /* 0x000fce00078e02ff */
.L_x_303:
[----:B------:R-:W-:Y:S05]  /*eaa0*/  BSYNC B1 ;  /* 0x0000000000017941 */ /* 0x000fea0003800000 */
.L_x_302:
[C---:B------:R-:W-:Y:S01]  /*eab0*/  ISETP.LT.OR P4, PT, R0.reuse, 0x9, !P0 ;  /* 0x000000090000780c */ /* 0x040fe20004781670 */
[----:B------:R-:W-:Y:S01]  /*eac0*/  @!P1 IMAD R29, R29, R17, R2 ;  /* 0x000000111d1d9224 */ /* 0x000fe200078e0202 */
[----:B------:R-:W-:Y:S01]  /*ead0*/  BSSY B1, `(.L_x_304) ;  /* 0x000000a000017945 */ /* 0x000fe20003800000 */
[C---:B------:R-:W-:Y:S02]  /*eae0*/  ISETP.LT.OR P3, PT, R0.reuse, 0xa, !P0 ;  /* 0x0000000a0000780c */ /* 0x040fe40004761670 */
[C---:B------:R-:W-:Y:S01]  /*eaf0*/  ISETP.LT.OR P5, PT, R0.reuse, 0x11, !P2 ;  /* 0x000000110000780c */ /* 0x040fe200057a1670 */
[----:B------:R3:W-:Y:S01]  /*eb00*/  @!P1 STG.E.U8 desc[UR36][R6.64+0x9], R29 ;  /* 0x0000091d06009986 */ /* 0x0007e2000c101124 */
[C---:B------:R-:W-:Y:S02]  /*eb10*/  ISETP.LT.OR P6, PT, R0.reuse, 0x12, !P2 ;  /* 0x000000120000780c */ /* 0x040fe400057c1670 */
[----:B------:R-:W-:-:S04]  /*eb20*/  ISETP.LT.OR P1, PT, R0, 0x11, !P0 ;  /* 0x000000110000780c */ /* 0x000fc80004721670 */
[----:B------:R-:W-:Y:S09]  /*eb30*/  @P4 BRA `(.L_x_305) ;  /* 0x00000000000c4947 */ /* 0x000ff20003800000 */
[----:B------:R-:W0:Y:S02]  /*eb40*/  LDG.E.U8 R16, desc[UR36][R156.64+0x8] ;  /* 0x000008249c107981 */ /* 0x000e24000c1e1100 */
[----:B0-----:R-:W-:-:S05]  /*eb50*/  PRMT R3, R16, 0x8880, RZ ;  /* 0x0000888010037816 */ /* 0x001fca00000000ff */
[----:B------:R-:W-:-:S07]  /*eb60*/  IMAD R2, R3, R18, RZ ;  /* 0x0000001203027224 */ /* 0x000fce00078e02ff */
.L_x_305:
[----:B------:R-:W-:Y:S05]  /*eb70*/  BSYNC B1 ;  /* 0x0000000000017941 */ /* 0x000fea0003800000 */
.L_x_304:
[----:B0-----:R-:W-:Y:S01]  /*eb80*/  @!P4 IMAD R3, R30, R17, R2 ;  /* 0x000000111e03c224 */ /* 0x001fe200078e0202 */
[----:B------:R-:W-:Y:S04]  /*eb90*/  BSSY B1, `(.L_x_306) ;  /* 0x0000006000017945 */ /* 0x000fe80003800000 */
[----:B------:R0:W-:Y:S01]  /*eba0*/  @!P4 STG.E.U8 desc[UR36][R8.64+0x8], R3 ;  /* 0x000008030800c986 */ /* 0x0001e2000c101124 */
[----:B------:R-:W-:Y:S05]  /*ebb0*/  @P3 BRA `(.L_x_307) ;  /* 0x00000000000c3947 */ /* 0x000fea0003800000 */
[----:B------:R-:W0:Y:S02]  /*ebc0*/  LDG.E.U8 R16, desc[UR36][R156.64+0x9] ;  /* 0x000009249c107981 */ /* 0x000e24000c1e1100 */
[----:B0-----:R-:W-:-:S05]  /*ebd0*/  PRMT R3, R16, 0x8880, RZ ;  /* 0x0000888010037816 */ /* 0x001fca00000000ff */
[----:B------:R-:W-:-:S07]  /*ebe0*/  IMAD R2, R3, R18, RZ ;  /* 0x0000001203027224 */ /* 0x000fce00078e02ff */
.L_x_307:
[----:B------:R-:W-:Y:S05]  /*ebf0*/  BSYNC B1 ;  /* 0x0000000000017941 */ /* 0x000fea0003800000 */
.L_x_306:
[----:B------:R-:W-:Y:S01]  /*ec00*/  @!P3 IMAD R31, R31, R17, R2 ;  /* 0x000000111f1fb224 */ /* 0x000fe200078e0202 */
[----:B------:R-:W-:Y:S04]  /*ec10*/  BSSY B1, `(.L_x_308) ;  /* 0x0000006000017945 */ /* 0x000fe80003800000 */
[----:B------:R4:W-:Y:S01]  /*ec20*/  @!P3 STG.E.U8 desc[UR36][R8.64+0x9], R31 ;  /* 0x0000091f0800b986 */ /* 0x0009e2000c101124 */
[----:B------:R-:W-:Y:S05]  /*ec30*/  @P5 BRA `(.L_x_309) ;  /* 0x00000000000c5947 */ /* 0x000fea0003800000 */
[----:B------:R-:W0:Y:S02]  /*ec40*/  LDG.E.U8 R16, desc[UR36][R14.64+0x10] ;  /* 0x000010240e107981 */ /* 0x000e24000c1e1100 */
[----:B0-----:R-:W-:-:S05]  /*ec50*/  PRMT R3, R16, 0x8880, RZ ;  /* 0x0000888010037816 */ /* 0x001fca00000000ff */
[----:B------:R-:W-:-:S07]  /*ec60*/  IMAD R2, R3, R18, RZ ;  /* 0x0000001203027224 */ /* 0x000fce00078e02ff */
.L_x_309:
[----:B------:R-:W-:Y:S05]  /*ec70*/  BSYNC B1 ;  /* 0x0000000000017941 */ /* 0x000fea0003800000 */
.L_x_308:
[----:B0-----:R-:W-:Y:S01]  /*ec80*/  @!P5 IMAD R3, R32, R17, R2 ;  /* 0x000000112003d224 */ /* 0x001fe200078e0202 */
[----:B------:R-:W-:Y:S04]  /*ec90*/  BSSY B1, `(.L_x_310) ;  /* 0x0000006000017945 */ /* 0x000fe80003800000 */
[----:B------:R0:W-:Y:S01]  /*eca0*/  @!P5 STG.E.U8 desc[UR36][R6.64+0x10], R3 ;  /* 0x000010030600d986 */ /* 0x0001e2000c101124 */
[----:B------:R-:W-:Y:S05]  /*ecb0*/  @P6 BRA `(.L_x_311) ;  /* 0x00000000000c6947 */ /* 0x000fea0003800000 */
[----:B------:R-:W0:Y:S02]  /*ecc0*/  LDG.E.U8 R16, desc[UR36][R14.64+0x11] ;  /* 0x000011240e107981 */ /* 0x000e24000c1e1100 */
[----:B0-----:R-:W-:-:S05]  /*ecd0*/  PRMT R3, R16, 0x8880, RZ ;  /* 0x0000888010037816 */ /* 0x001fca00000000ff */
[----:B------:R-:W-:-:S07]  /*ece0*/  IMAD R2, R3, R18, RZ ;  /* 0x0000001203027224 */ /* 0x000fce00078e02ff */
.L_x_311:
[----:B------:R-:W-:Y:S05]  /*ecf0*/  BSYNC B1 ;  /* 0x0000000000017941 */ /* 0x000fea0003800000 */
.L_x_310:
[----:B------:R-:W-:Y:S01]  /*ed00*/  @!P6 IMAD R33, R33, R17, R2 ;  /* 0x000000112121e224 */ /* 0x000fe200078e0202 */
[----:B------:R-:W-:Y:S04]  /*ed10*/  BSSY B1, `(.L_x_312) ;  /* 0x0000006000017945 */ /* 0x000fe80003800000 */
[----:B------:R0:W-:Y:S01]  /*ed20*/  @!P6 STG.E.U8 desc[UR36][R6.64+0x11], R33 ;  /* 0x000011210600e986 */ /* 0x0001e2000c101124 */
[----:B------:R-:W-:Y:S05]  /*ed30*/  @P1 BRA `(.L_x_313) ;  /* 0x00000000000c1947 */ /* 0x000fea0003800000 */
[----:B------:R-:W0:Y:S02]  /*ed40*/  LDG.E.U8 R16, desc[UR36][R156.64+0x10] ;  /* 0x000010249c107981 */ /* 0x000e24000c1e1100 */
[----:B0-----:R-:W-:-:S05]  /*ed50*/  PRMT R3, R16, 0x8880, RZ ;  /* 0x0000888010037816 */ /* 0x001fca00000000ff */
[----:B------:R-:W-:-:S07]  /*ed60*/  IMAD R2, R3, R18, RZ ;  /* 0x0000001203027224 */ /* 0x000fce00078e02ff */
.L_x_313:
[----:B------:R-:W-:Y:S05]  /*ed70*/  BSYNC B1 ;  /* 0x0000000000017941 */ /* 0x000fea0003800000 */
.L_x_312:
[----:B------:R-:W-:Y:S01]  /*ed80*/  ISETP.LT.OR P4, PT, R0, 0x12, !P0 ;  /* 0x000000120000780c */ /* 0x000fe20004781670 */
[----:B0-----:R-:W-:Y:S01]  /*ed90*/  @!P1 IMAD R3, R34, R17, R2 ;  /* 0x0000001122039224 */ /* 0x001fe200078e0202 */
        /* <DEDUP_REMOVED lines=10> */
.L_x_315:
[----:B------:R-:W-:Y:S05]  /*ee40*/  BSYNC B1 ;  /* 0x0000000000017941 */ /* 0x000fea0003800000 */
.L_x_314:
[----:B------:R-:W-:Y:S01]  /*ee50*/  @!P4 IMAD R35, R35, R17, R2 ;  /* 0x000000112323c224 */ /* 0x000fe200078e0202 */
[----:B------:R-:W-:Y:S04]  /*ee60*/  BSSY B1, `(.L_x_316) ;  /* 0x0000006000017945 */ /* 0x000fe80003800000 */
[----:B------:R0:W-:Y:S01]  /*ee70*/  @!P4 STG.E.U8 desc[UR36][R8.64+0x11], R35 ;  /* 0x000011230800c986 */ /* 0x0001e2000c101124 */
[----:B------:R-:W-:Y:S05]  /*ee80*/  @P3 BRA `(.L_x_317) ;  /* 0x00000000000c3947 */ /* 0x000fea0003800000 */
[----:B------:R-:W0:Y:S02]  /*ee90*/  LDG.E.U8 R16, desc[UR36][R14.64+0x18] ;  /* 0x000018240e107981 */ /* 0x000e24000c1e1100 */
[----:B0-----:R-:W-:-:S05]  /*eea0*/  PRMT R3, R16, 0x8880, RZ ;  /* 0x0000888010037816 */ /* 0x001fca00000000ff */
[----:B------:R-:W-:-:S07]  /*eeb0*/  IMAD R2, R3, R18, RZ ;  /* 0x0000001203027224 */ /* 0x000fce00078e02ff */
.L_x_317:
[----:B------:R-:W-:Y:S05]  /*eec0*/  BSYNC B1 ;  /* 0x0000000000017941 */ /* 0x000fea0003800000 */
.L_x_316:
[----:B0-----:R-:W-:Y:S01]  /*eed0*/  @!P3 IMAD R3, R36, R17, R2 ;  /* 0x000000112403b224 */ /* 0x001fe200078e0202 */
[----:B------:R-:W-:Y:S04]  /*eee0*/  BSSY B1, `(.L_x_318) ;  /* 0x0000006000017945 */ /* 0x000fe80003800000 */
[----:B------:R0:W-:Y:S01]  /*eef0*/  @!P3 STG.E.U8 desc[UR36][R6.64+0x18], R3 ;  /* 0x000018030600b986 */ /* 0x0001e2000c101124 */
[----:B------:R-:W-:Y:S05]  /*ef00*/  @P5 BRA `(.L_x_319) ;  /* 0x00000000000c5947 */ /* 0x000fea0003800000 */
[----:B------:R-:W0:Y:S02]  /*ef10*/  LDG.E.U8 R16, desc[UR36][R14.64+0x19] ;  /* 0x000019240e107981 */ /* 0x000e24000c1e1100 */
[----:B0-----:R-:W-:-:S05]  /*ef20*/  PRMT R3, R16, 0x8880, RZ ;  /* 0x0000888010037816 */ /* 0x001fca00000000ff */
[----:B------:R-:W-:-:S07]  /*ef30*/  IMAD R2, R3, R18, RZ ;  /* 0x0000001203027224 */ /* 0x000fce00078e02ff */
.L_x_319:
[----:B------:R-:W-:Y:S05]  /*ef40*/  BSYNC B1 ;  /* 0x0000000000017941 */ /* 0x000fea0003800000 */
.L_x_318:
[----:B------:R-:W-:Y:S01]  /*ef50*/  @!P5 IMAD R37, R37, R17, R2 ;  /* 0x000000112525d224 */ /* 0x000fe200078e0202 */
[----:B------:R-:W-:Y:S04]  /*ef60*/  BSSY B1, `(.L_x_320) ;  /* 0x0000006000017945 */ /* 0x000fe80003800000 */
[----:B------:R0:W-:Y:S01]  /*ef70*/  @!P5 STG.E.U8 desc[UR36][R6.64+0x19], R37 ;  /* 0x000019250600d986 */ /* 0x0001e2000c101124 */
[----:B------:R-:W-:Y:S05]  /*ef80*/  @P6 BRA `(.L_x_321) ;  /* 0x00000000000c6947 */ /* 0x000fea0003800000 */
[----:B------:R-:W0:Y:S02]  /*ef90*/  LDG.E.U8 R16, desc[UR36][R156.64+0x18] ;  /* 0x000018249c107981 */ /* 0x000e24000c1e1100 */
[----:B0-----:R-:W-:-:S05]  /*efa0*/  PRMT R3, R16, 0x8880, RZ ;  /* 0x0000888010037816 */ /* 0x001fca00000000ff */
[----:B------:R-:W-:-:S07]  /*efb0*/  IMAD R2, R3, R18, RZ ;  /* 0x0000001203027224 */ /* 0x000fce00078e02ff */
.L_x_321:
[----:B------:R-:W-:Y:S05]  /*efc0*/  BSYNC B1 ;  /* 0x0000000000017941 */ /* 0x000fea0003800000 */
.L_x_320:
[----:B0-----:R-:W-:Y:S01]  /*efd0*/  @!P6 IMAD R3, R38, R17, R2 ;  /* 0x000000112603e224 */ /* 0x001fe200078e0202 */
[----:B------:R-:W-:Y:S04]  /*efe0*/  BSSY B1, `(.L_x_322) ;  /* 0x0000006000017945 */ /* 0x000fe80003800000 */
[----:B------:R0:W-:Y:S01]  /*eff0*/  @!P6 STG.E.U8 desc[UR36][R8.64+0x18], R3 ;  /* 0x000018030800e986 */ /* 0x0001e2000c101124 */
[----:B------:R-:W-:Y:S05]  /*f000*/  @P1 BRA `(.L_x_323) ;  /* 0x00000000000c1947 */ /* 0x000fea0003800000 */
[----:B------:R-:W0:Y:S02]  /*f010*/  LDG.E.U8 R16, desc[UR36][R156.64+0x19] ;  /* 0x000019249c107981 */ /* 0x000e24000c1e1100 */
[----:B0-----:R-:W-:-:S05]  /*f020*/  PRMT R3, R16, 0x8880, RZ ;  /* 0x0000888010037816 */ /* 0x001fca00000000ff */
[----:B------:R-:W-:-:S07]  /*f030*/  IMAD R2, R3, R18, RZ ;  /* 0x0000001203027224 */ /* 0x000fce00078e02ff */
.L_x_323:
[----:B------:R-:W-:Y:S05]  /*f040*/  BSYNC B1 ;  /* 0x0000000000017941 */ /* 0x000fea0003800000 */
.L_x_322:
        /* <DEDUP_REMOVED lines=12> */
.L_x_325:
[----:B------:R-:W-:Y:S05]  /*f110*/  BSYNC B1 ;  /* 0x0000000000017941 */ /* 0x000fea0003800000 */
.L_x_324:
[----:B0-----:R-:W-:Y:S01]  /*f120*/  @!P4 IMAD R3, R40, R17, R2 ;  /* 0x000000112803c224 */ /* 0x001fe200078e0202 */
[----:B------:R-:W-:Y:S04]  /*f130*/  BSSY B1, `(.L_x_326) ;  /* 0x0000006000017945 */ /* 0x000fe80003800000 */
[----:B------:R0:W-:Y:S01]  /*f140*/  @!P4 STG.E.U8 desc[UR36][R6.64+0x20], R3 ;  /* 0x000020030600c986 */ /* 0x0001e2000c101124 */
[----:B------:R-:W-:Y:S05]  /*f150*/  @P3 BRA `(.L_x_327) ;  /* 0x00000000000c3947 */ /* 0x000fea0003800000 */
[----:B------:R-:W0:Y:S02]  /*f160*/  LDG.E.U8 R16, desc[UR36][R14.64+0x21] ;  /* 0x000021240e107981 */ /* 0x000e24000c1e1100 */
[----:B0-----:R-:W-:-:S05]  /*f170*/  PRMT R3, R16, 0x8880, RZ ;  /* 0x0000888010037816 */ /* 0x001fca00000000ff */
[----:B------:R-:W-:-:S07]  /*f180*/  IMAD R2, R3, R18, RZ ;  /* 0x0000001203027224 */ /* 0x000fce00078e02ff */
.L_x_327:
[----:B------:R-:W-:Y:S05]  /*f190*/  BSYNC B1 ;  /* 0x0000000000017941 */ /* 0x000fea0003800000 */
.L_x_326:
[----:B------:R-:W-:Y:S01]  /*f1a0*/  @!P3 IMAD R41, R41, R17, R2 ;  /* 0x000000112929b224 */ /* 0x000fe200078e0202 */
[----:B------:R-:W-:Y:S04]  /*f1b0*/  BSSY B1, `(.L_x_328) ;  /* 0x0000006000017945 */ /* 0x000fe80003800000 */
[----:B------:R0:W-:Y:S01]  /*f1c0*/  @!P3 STG.E.U8 desc[UR36][R6.64+0x21], R41 ;  /* 0x000021290600b986 */ /* 0x0001e2000c101124 */
[----:B------:R-:W-:Y:S05]  /*f1d0*/  @P5 BRA `(.L_x_329) ;  /* 0x00000000000c5947 */ /* 0x000fea0003800000 */
[----:B------:R-:W0:Y:S02]  /*f1e0*/  LDG.E.U8 R16, desc[UR36][R156.64+0x20] ;  /* 0x000020249c107981 */ /* 0x000e24000c1e1100 */
[----:B0-----:R-:W-:-:S05]  /*f1f0*/  PRMT R3, R16, 0x8880, RZ ;  /* 0x0000888010037816 */ /* 0x001fca00000000ff */
[----:B------:R-:W-:-:S07]  /*f200*/  IMAD R2, R3, R18, RZ ;  /* 0x0000001203027224 */ /* 0x000fce00078e02ff */
.L_x_329:
[----:B------:R-:W-:Y:S05]  /*f210*/  BSYNC B1 ;  /* 0x0000000000017941 */ /* 0x000fea0003800000 */
.L_x_328:
[----:B0-----:R-:W-:Y:S01]  /*f220*/  @!P5 IMAD R3, R42, R17, R2 ;  /* 0x000000112a03d224 */ /* 0x001fe200078e0202 */
[----:B------:R-:W-:Y:S04]  /*f230*/  BSSY B1, `(.L_x_330) ;  /* 0x0000006000017945 */ /* 0x000fe80003800000 */
[----:B------:R0:W-:Y:S01]  /*f240*/  @!P5 STG.E.U8 desc[UR36][R8.64+0x20], R3 ;  /* 0x000020030800d986 */ /* 0x0001e2000c101124 */
[----:B------:R-:W-:Y:S05]  /*f250*/  @P6 BRA `(.L_x_331) ;  /* 0x00000000000c6947 */ /* 0x000fea0003800000 */
[----:B------:R-:W0:Y:S02]  /*f260*/  LDG.E.U8 R16, desc[UR36][R156.64+0x21] ;  /* 0x000021249c107981 */ /* 0x000e24000c1e1100 */
[----:B0-----:R-:W-:-:S05]  /*f270*/  PRMT R3, R16, 0x8880, RZ ;  /* 0x0000888010037816 */ /* 0x001fca00000000ff */
[----:B------:R-:W-:-:S07]  /*f280*/  IMAD R2, R3, R18, RZ ;  /* 0x0000001203027224 */ /* 0x000fce00078e02ff */
.L_x_331:
[----:B------:R-:W-:Y:S05]  /*f290*/  BSYNC B1 ;  /* 0x0000000000017941 */ /* 0x000fea0003800000 */
.L_x_330:
[----:B------:R-:W-:Y:S01]  /*f2a0*/  @!P6 IMAD R43, R43, R17, R2 ;  /* 0x000000112b2be224 */ /* 0x000fe200078e0202 */
[----:B------:R-:W-:Y:S04]  /*f2b0*/  BSSY B1, `(.L_x_332) ;  /* 0x0000006000017945 */ /* 0x000fe80003800000 */
[----:B------:R0:W-:Y:S01]  /*f2c0*/  @!P6 STG.E.U8 desc[UR36][R8.64+0x21], R43 ;  /* 0x0000212b0800e986 */ /* 0x0001e2000c101124 */
[----:B------:R-:W-:Y:S05]  /*f2d0*/  @P1 BRA `(.L_x_333) ;  /* 0x00000000000c1947 */ /* 0x000fea0003800000 */
[----:B------:R-:W0:Y:S02]  /*f2e0*/  LDG.E.U8 R16, desc[UR36][R14.64+0x28] ;  /* 0x000028240e107981 */ /* 0x000e24000c1e1100 */
[----:B0-----:R-:W-:-:S05]  /*f2f0*/  PRMT R3, R16, 0x8880, RZ ;  /* 0x0000888010037816 */ /* 0x001fca00000000ff */
[----:B------:R-:W-:-:S07]  /*f300*/  IMAD R2, R3, R18, RZ ;  /* 0x0000001203027224 */ /* 0x000fce00078e02ff */
.L_x_333:
[----:B------:R-:W-:Y:S05]  /*f310*/  BSYNC B1 ;  /* 0x0000000000017941 */ /* 0x000fea0003800000 */
.L_x_332:
        /* <DEDUP_REMOVED lines=12> */
.L_x_335:
[----:B------:R-:W-:Y:S05]  /*f3e0*/  BSYNC B1 ;  /* 0x0000000000017941 */ /* 0x000fea0003800000 */
.L_x_334:
[----:B------:R-:W-:Y:S01]  /*f3f0*/  @!P4 IMAD R45, R45, R17, R2 ;  /* 0x000000112d2dc224 */ /* 0x000fe200078e0202 */
[----:B------:R-:W-:Y:S04]  /*f400*/  BSSY B1, `(.L_x_336) ;  /* 0x0000006000017945 */ /* 0x000fe80003800000 */
[----:B------:R0:W-:Y:S01]  /*f410*/  @!P4 STG.E.U8 desc[UR36][R6.64+0x29], R45 ;  /* 0x0000292d0600c986 */ /* 0x0001e2000c101124 */
[----:B------:R-:W-:Y:S05]  /*f420*/  @P3 BRA `(.L_x_337) ;  /* 0x00000000000c3947 */ /* 0x000fea0003800000 */
[----:B------:R-:W0:Y:S02]  /*f430*/  LDG.E.U8 R16, desc[UR36][R156.64+0x28] ;  /* 0x000028249c107981 */ /* 0x000e24000c1e1100 */
[----:B0-----:R-:W-:-:S05]  /*f440*/  PRMT R3, R16, 0x8880, RZ ;  /* 0x0000888010037816 */ /* 0x001fca00000000ff */
[----:B------:R-:W-:-:S07]  /*f450*/  IMAD R2, R3, R18, RZ ;  /* 0x0000001203027224 */ /* 0x000fce00078e02ff */
.L_x_337:
[----:B------:R-:W-:Y:S05]  /*f460*/  BSYNC B1 ;  /* 0x0000000000017941 */ /* 0x000fea0003800000 */
.L_x_336:
[----:B0-----:R-:W-:Y:S01]  /*f470*/  @!P3 IMAD R3, R46, R17, R2 ;  /* 0x000000112e03b224 */ /* 0x001fe200078e0202 */
[----:B------:R-:W-:Y:S04]  /*f480*/  BSSY B1, `(.L_x_338) ;  /* 0x0000006000017945 */ /* 0x000fe80003800000 */
[----:B------:R0:W-:Y:S01]  /*f490*/  @!P3 STG.E.U8 desc[UR36][R8.64+0x28], R3 ;  /* 0x000028030800b986 */ /* 0x0001e2000c101124 */
[----:B------:R-:W-:Y:S05]  /*f4a0*/  @P5 BRA `(.L_x_339) ;  /* 0x00000000000c5947 */ /* 0x000fea0003800000 */
[----:B------:R-:W0:Y:S02]  /*f4b0*/  LDG.E.U8 R16, desc[UR36][R156.64+0x29] ;  /* 0x000029249c107981 */ /* 0x000e24000c1e1100 */
[----:B0-----:R-:W-:-:S05]  /*f4c0*/  PRMT R3, R16, 0x8880, RZ ;  /* 0x0000888010037816 */ /* 0x001fca00000000ff */
[----:B------:R-:W-:-:S07]  /*f4d0*/  IMAD R2, R3, R18, RZ ;  /* 0x0000001203027224 */ /* 0x000fce00078e02ff */
.L_x_339:
[----:B------:R-:W-:Y:S05]  /*f4e0*/  BSYNC B1 ;  /* 0x0000000000017941 */ /* 0x000fea0003800000 */
.L_x_338:
[----:B------:R-:W-:Y:S01]  /*f4f0*/  @!P5 IMAD R47, R47, R17, R2 ;  /* 0x000000112f2fd224 */ /* 0x000fe200078e0202 */
[----:B------:R-:W-:Y:S04]  /*f500*/  BSSY B1, `(.L_x_340) ;  /* 0x0000006000017945 */ /* 0x000fe80003800000 */
[----:B------:R0:W-:Y:S01]  /*f510*/  @!P5 STG.E.U8 desc[UR36][R8.64+0x29], R47 ;  /* 0x0000292f0800d986 */ /* 0x0001e2000c101124 */
[----:B------:R-:W-:Y:S05]  /*f520*/  @P6 BRA `(.L_x_341) ;  /* 0x00000000000c6947 */ /* 0x000fea0003800000 */
[----:B------:R-:W0:Y:S02]  /*f530*/  LDG.E.U8 R16, desc[UR36][R14.64+0x30] ;  /* 0x000030240e107981 */ /* 0x000e24000c1e1100 */
[----:B0-----:R-:W-:-:S05]  /*f540*/  PRMT R3, R16, 0x8880, RZ ;  /* 0x0000888010037816 */ /* 0x001fca00000000ff */
[----:B------:R-:W-:-:S07]  /*f550*/  IMAD R2, R3, R18, RZ ;  /* 0x0000001203027224 */ /* 0x000fce00078e02ff */
.L_x_341:
[----:B------:R-:W-:Y:S05]  /*f560*/  BSYNC B1 ;  /* 0x0000000000017941 */ /* 0x000fea0003800000 */
.L_x_340:
[----:B0-----:R-:W-:Y:S01]  /*f570*/  @!P6 IMAD R3, R48, R17, R2 ;  /* 0x000000113003e224 */ /* 0x001fe200078e0202 */
[----:B------:R-:W-:Y:S04]  /*f580*/  BSSY B1, `(.L_x_342) ;  /* 0x0000006000017945 */ /* 0x000fe80003800000 */
[----:B------:R0:W-:Y:S01]  /*f590*/  @!P6 STG.E.U8 desc[UR36][R6.64+0x30], R3 ;  /* 0x000030030600e986 */ /* 0x0001e2000c101124 */
[----:B------:R-:W-:Y:S05]  /*f5a0*/  @P1 BRA `(.L_x_343) ;  /* 0x00000000000c1947 */ /* 0x000fea0003800000 */
[----:B------:R-:W0:Y:S02]  /*f5b0*/  LDG.E.U8 R16, desc[UR36][R14.64+0x31] ;  /* 0x000031240e107981 */ /* 0x000e24000c1e1100 */
[----:B0-----:R-:W-:-:S05]  /*f5c0*/  PRMT R3, R16, 0x8880, RZ ;  /* 0x0000888010037816 */ /* 0x001fca00000000ff */
[----:B------:R-:W-:-:S07]  /*f5d0*/  IMAD R2, R3, R18, RZ ;  /* 0x0000001203027224 */ /* 0x000fce00078e02ff */
.L_x_343:
[----:B------:R-:W-:Y:S05]  /*f5e0*/  BSYNC B1 ;  /* 0x0000000000017941 */ /* 0x000fea0003800000 */
.L_x_342:
        /* <DEDUP_REMOVED lines=12> */
.L_x_345:
[----:B------:R-:W-:Y:S05]  /*f6b0*/  BSYNC B1 ;  /* 0x0000000000017941 */ /* 0x000fea0003800000 */
.L_x_344:
[----:B0-----:R-:W-:Y:S01]  /*f6c0*/  @!P4 IMAD R3, R50, R17, R2 ;  /* 0x000000113203c224 */ /* 0x001fe200078e0202 */
[----:B------:R-:W-:Y:S04]  /*f6d0*/  BSSY B1, `(.L_x_346) ;  /* 0x0000006000017945 */ /* 0x000fe80003800000 */
[----:B------:R0:W-:Y:S01]  /*f6e0*/  @!P4 STG.E.U8 desc[UR36][R8.64+0x30], R3 ;  /* 0x000030030800c986 */ /* 0x0001e2000c101124 */
[----:B------:R-:W-:Y:S05]  /*f6f0*/  @P3 BRA `(.L_x_347) ;  /* 0x00000000000c3947 */ /* 0x000fea0003800000 */
[----:B------:R-:W0:Y:S02]  /*f700*/  LDG.E.U8 R16, desc[UR36][R156.64+0x31] ;  /* 0x000031249c107981 */ /* 0x000e24000c1e1100 */
[----:B0-----:R-:W-:-:S05]  /*f710*/  PRMT R3, R16, 0x8880, RZ ;  /* 0x0000888010037816 */ /* 0x001fca00000000ff */
[----:B------:R-:W-:-:S07]  /*f720*/  IMAD R2, R3, R18, RZ ;  /* 0x0000001203027224 */ /* 0x000fce00078e02ff */
.L_x_347:
[----:B------:R-:W-:Y:S05]  /*f730*/  BSYNC B1 ;  /* 0x0000000000017941 */ /* 0x000fea0003800000 */
.L_x_346:
[----:B------:R-:W-:Y:S01]  /*f740*/  @!P3 IMAD R51, R51, R17, R2 ;  /* 0x000000113333b224 */ /* 0x000fe200078e0202 */
[----:B------:R-:W-:Y:S04]  /*f750*/  BSSY B1, `(.L_x_348) ;  /* 0x0000006000017945 */ /* 0x000fe80003800000 */
[----:B------:R0:W-:Y:S01]  /*f760*/  @!P3 STG.E.U8 desc[UR36][R8.64+0x31], R51 ;  /* 0x000031330800b986 */ /* 0x0001e2000c101124 */
[----:B------:R-:W-:Y:S05]  /*f770*/  @P5 BRA `(.L_x_349) ;  /* 0x00000000000c5947 */ /* 0x000fea0003800000 */
[----:B------:R-:W0:Y:S02]  /*f780*/  LDG.E.U8 R16, desc[UR36][R14.64+0x38] ;  /* 0x000038240e107981 */ /* 0x000e24000c1e1100 */
[----:B0-----:R-:W-:-:S05]  /*f790*/  PRMT R3, R16, 0x8880, RZ ;  /* 0x0000888010037816 */ /* 0x001fca00000000ff */
[----:B------:R-:W-:-:S07]  /*f7a0*/  IMAD R2, R3, R18, RZ ;  /* 0x0000001203027224 */ /* 0x000fce00078e02ff */
.L_x_349:
[----:B------:R-:W-:Y:S05]  /*f7b0*/  BSYNC B1 ;  /* 0x0000000000017941 */ /* 0x000fea0003800000 */
.L_x_348:
[----:B0-----:R-:W-:Y:S01]  /*f7c0*/  @!P5 IMAD R3, R52, R17, R2 ;  /* 0x000000113403d224 */ /* 0x001fe200078e0202 */
[----:B------:R-:W-:Y:S04]  /*f7d0*/  BSSY B1, `(.L_x_350) ;  /* 0x0000006000017945 */ /* 0x000fe80003800000 */
[----:B------:R0:W-:Y:S01]  /*f7e0*/  @!P5 STG.E.U8 desc[UR36][R6.64+0x38], R3 ;  /* 0x000038030600d986 */ /* 0x0001e2000c101124 */
[----:B------:R-:W-:Y:S05]  /*f7f0*/  @P6 BRA `(.L_x_351) ;  /* 0x00000000000c6947 */ /* 0x000fea0003800000 */
[----:B------:R-:W0:Y:S02]  /*f800*/  LDG.E.U8 R16, desc[UR36][R14.64+0x39] ;  /* 0x000039240e107981 */ /* 0x000e24000c1e1100 */
[----:B0-----:R-:W-:-:S05]  /*f810*/  PRMT R3, R16, 0x8880, RZ ;  /* 0x0000888010037816 */ /* 0x001fca00000000ff */
[----:B------:R-:W-:-:S07]  /*f820*/  IMAD R2, R3, R18, RZ ;  /* 0x0000001203027224 */ /* 0x000fce00078e02ff */
.L_x_351:
[----:B------:R-:W-:Y:S05]  /*f830*/  BSYNC B1 ;  /* 0x0000000000017941 */ /* 0x000fea0003800000 */
.L_x_350:
[----:B------:R-:W-:Y:S01]  /*f840*/  @!P6 IMAD R53, R53, R17, R2 ;  /* 0x000000113535e224 */ /* 0x000fe200078e0202 */
[----:B------:R-:W-:Y:S04]  /*f850*/  BSSY B1, `(.L_x_352) ;  /* 0x0000006000017945 */ /* 0x000fe80003800000 */
[----:B------:R0:W-:Y:S01]  /*f860*/  @!P6 STG.E.U8 desc[UR36][R6.64+0x39], R53 ;  /* 0x000039350600e986 */ /* 0x0001e2000c101124 */
[----:B------:R-:W-:Y:S05]  /*f870*/  @P1 BRA `(.L_x_353) ;  /* 0x00000000000c1947 */ /* 0x000fea0003800000 */
[----:B------:R-:W0:Y:S02]  /*f880*/  LDG.E.U8 R16, desc[UR36][R156.64+0x38] ;  /* 0x000038249c107981 */ /* 0x000e24000c1e1100 */
[----:B0-----:R-:W-:-:S05]  /*f890*/  PRMT R3, R16, 0x8880, RZ ;  /* 0x0000888010037816 */ /* 0x001fca00000000ff */
[----:B------:R-:W-:-:S07]  /*f8a0*/  IMAD R2, R3, R18, RZ ;  /* 0x0000001203027224 */ /* 0x000fce00078e02ff */
.L_x_353:
[----:B------:R-:W-:Y:S05]  /*f8b0*/  BSYNC B1 ;  /* 0x0000000000017941 */ /* 0x000fea0003800000 */
.L_x_352:
        /* <DEDUP_REMOVED lines=12> */
.L_x_355:
[----:B------:R-:W-:Y:S05]  /*f980*/  BSYNC B1 ;  /* 0x0000000000017941 */ /* 0x000fea0003800000 */
.L_x_354:
[----:B------:R-:W-:Y:S01]  /*f990*/  @!P4 IMAD R55, R55, R17, R2 ;  /* 0x000000113737c224 */ /* 0x000fe200078e0202 */
[----:B------:R-:W-:Y:S04]  /*f9a0*/  BSSY B1, `(.L_x_356) ;  /* 0x0000006000017945 */ /* 0x000fe80003800000 */
[----:B------:R0:W-:Y:S01]  /*f9b0*/  @!P4 STG.E.U8 desc[UR36][R8.64+0x39], R55 ;  /* 0x000039370800c986 */ /* 0x0001e2000c101124 */
[----:B------:R-:W-:Y:S05]  /*f9c0*/  @P3 BRA `(.L_x_357) ;  /* 0x00000000000c3947 */ /* 0x000fea0003800000 */
[----:B------:R-:W0:Y:S02]  /*f9d0*/  LDG.E.U8 R16, desc[UR36][R14.64+0x40] ;  /* 0x000040240e107981 */ /* 0x000e24000c1e1100 */
[----:B0-----:R-:W-:-:S05]  /*f9e0*/  PRMT R3, R16, 0x8880, RZ ;  /* 0x0000888010037816 */ /* 0x001fca00000000ff */
[----:B------:R-:W-:-:S07]  /*f9f0*/  IMAD R2, R3, R18, RZ ;  /* 0x0000001203027224 */ /* 0x000fce00078e02ff */
.L_x_357:
[----:B------:R-:W-:Y:S05]  /*fa00*/  BSYNC B1 ;  /* 0x0000000000017941 */ /* 0x000fea0003800000 */
.L_x_356:
[----:B0-----:R-:W-:Y:S01]  /*fa10*/  @!P3 IMAD R3, R56, R17, R2 ;  /* 0x000000113803b224 */ /* 0x001fe200078e0202 */
[----:B------:R-:W-:Y:S04]  /*fa20*/  BSSY B1, `(.L_x_358) ;  /* 0x0000006000017945 */ /* 0x000fe80003800000 */
[----:B------:R0:W-:Y:S01]  /*fa30*/  @!P3 STG.E.U8 desc[UR36][R6.64+0x40], R3 ;  /* 0x000040030600b986 */ /* 0x0001e2000c101124 */
[----:B------:R-:W-:Y:S05]  /*fa40*/  @P5 BRA `(.L_x_359) ;  /* 0x00000000000c5947 */ /* 0x000fea0003800000 */
[----:B------:R-:W0:Y:S02]  /*fa50*/  LDG.E.U8 R16, desc[UR36][R14.64+0x41] ;  /* 0x000041240e107981 */ /* 0x000e24000c1e1100 */
[----:B0-----:R-:W-:-:S05]  /*fa60*/  PRMT R3, R16, 0x8880, RZ ;  /* 0x0000888010037816 */ /* 0x001fca00000000ff */
[----:B------:R-:W-:-:S07]  /*fa70*/  IMAD R2, R3, R18, RZ ;  /* 0x0000001203027224 */ /* 0x000fce00078e02ff */
.L_x_359:
[----:B------:R-:W-:Y:S05]  /*fa80*/  BSYNC B1 ;  /* 0x0000000000017941 */ /* 0x000fea0003800000 */
.L_x_358:
[----:B------:R-:W-:Y:S01]  /*fa90*/  @!P5 IMAD R57, R57, R17, R2 ;  /* 0x000000113939d224 */ /* 0x000fe200078e0202 */
[----:B------:R-:W-:Y:S04]  /*faa0*/  BSSY B1, `(.L_x_360) ;  /* 0x0000006000017945 */ /* 0x000fe80003800000 */
[----:B------:R0:W-:Y:S01]  /*fab0*/  @!P5 STG.E.U8 desc[UR36][R6.64+0x41], R57 ;  /* 0x000041390600d986 */ /* 0x0001e2000c101124 */
[----:B------:R-:W-:Y:S05]  /*fac0*/  @P6 BRA `(.L_x_361) ;  /* 0x00000000000c6947 */ /* 0x000fea0003800000 */
[----:B------:R-:W0:Y:S02]  /*fad0*/  LDG.E.U8 R16, desc[UR36][R156.64+0x40] ;  /* 0x000040249c107981 */ /* 0x000e24000c1e1100 */
[----:B0-----:R-:W-:-:S05]  /*fae0*/  PRMT R3, R16, 0x8880, RZ ;  /* 0x0000888010037816 */ /* 0x001fca00000000ff */
[----:B------:R-:W-:-:S07]  /*faf0*/  IMAD R2, R3, R18, RZ ;  /* 0x0000001203027224 */ /* 0x000fce00078e02ff */
.L_x_361:
[----:B------:R-:W-:Y:S05]  /*fb00*/  BSYNC B1 ;  /* 0x0000000000017941 */ /* 0x000fea0003800000 */
.L_x_360:
[----:B0-----:R-:W-:Y:S01]  /*fb10*/  @!P6 IMAD R3, R58, R17, R2 ;  /* 0x000000113a03e224 */ /* 0x001fe200078e0202 */
[----:B------:R-:W-:Y:S04]  /*fb20*/  BSSY B1, `(.L_x_362) ;  /* 0x0000006000017945 */ /* 0x000fe80003800000 */
[----:B------:R0:W-:Y:S01]  /*fb30*/  @!P6 STG.E.U8 desc[UR36][R8.64+0x40], R3 ;  /* 0x000040030800e986 */ /* 0x0001e2000c101124 */
[----:B------:R-:W-:Y:S05]  /*fb40*/  @P1 BRA `(.L_x_363) ;  /* 0x00000000000c1947 */ /* 0x000fea0003800000 */
[----:B------:R-:W0:Y:S02]  /*fb50*/  LDG.E.U8 R16, desc[UR36][R156.64+0x41] ;  /* 0x000041249c107981 */ /* 0x000e24000c1e1100 */
[----:B0-----:R-:W-:-:S05]  /*fb60*/  PRMT R3, R16, 0x8880, RZ ;  /* 0x0000888010037816 */ /* 0x001fca00000000ff */
[----:B------:R-:W-:-:S07]  /*fb70*/  IMAD R2, R3, R18, RZ ;  /* 0x0000001203027224 */ /* 0x000fce00078e02ff */
.L_x_363:
[----:B------:R-:W-:Y:S05]  /*fb80*/  BSYNC B1 ;  /* 0x0000000000017941 */ /* 0x000fea0003800000 */
.L_x_362:
        /* <DEDUP_REMOVED lines=12> */
.L_x_365:
[----:B------:R-:W-:Y:S05]  /*fc50*/  BSYNC B1 ;  /* 0x0000000000017941 */ /* 0x000fea0003800000 */
.L_x_364:
[----:B0-----:R-:W-:Y:S01]  /*fc60*/  @!P4 IMAD R3, R60, R17, R2 ;  /* 0x000000113c03c224 */ /* 0x001fe200078e0202 */
[----:B------:R-:W-:Y:S04]  /*fc70*/  BSSY B1, `(.L_x_366) ;  /* 0x0000006000017945 */ /* 0x000fe80003800000 */
[----:B------:R0:W-:Y:S01]  /*fc80*/  @!P4 STG.E.U8 desc[UR36][R6.64+0x48], R3 ;  /* 0x000048030600c986 */ /* 0x0001e2000c101124 */
[----:B------:R-:W-:Y:S05]  /*fc90*/  @P3 BRA `(.L_x_367) ;  /* 0x00000000000c3947 */ /* 0x000fea0003800000 */
[----:B------:R-:W0:Y:S02]  /*fca0*/  LDG.E.U8 R16, desc[UR36][R14.64+0x49] ;  /* 0x000049240e107981 */ /* 0x000e24000c1e1100 */
[----:B0-----:R-:W-:-:S05]  /*fcb0*/  PRMT R3, R16, 0x8880, RZ ;  /* 0x0000888010037816 */ /* 0x001fca00000000ff */
[----:B------:R-:W-:-:S07]  /*fcc0*/  IMAD R2, R3, R18, RZ ;  /* 0x0000001203027224 */ /* 0x000fce00078e02ff */
.L_x_367:
[----:B------:R-:W-:Y:S05]  /*fcd0*/  BSYNC B1 ;  /* 0x0000000000017941 */ /* 0x000fea0003800000 */
.L_x_366:
[----:B------:R-:W-:Y:S01]  /*fce0*/  @!P3 IMAD R61, R61, R17, R2 ;  /* 0x000000113d3db224 */ /* 0x000fe200078e0202 */
[----:B------:R-:W-:Y:S04]  /*fcf0*/  BSSY B1, `(.L_x_368) ;  /* 0x0000006000017945 */ /* 0x000fe80003800000 */
[----:B------:R0:W-:Y:S01]  /*fd00*/  @!P3 STG.E.U8 desc[UR36][R6.64+0x49], R61 ;  /* 0x0000493d0600b986 */ /* 0x0001e2000c101124 */
[----:B------:R-:W-:Y:S05]  /*fd10*/  @P5 BRA `(.L_x_369) ;  /* 0x00000000000c5947 */ /* 0x000fea0003800000 */
[----:B------:R-:W0:Y:S02]  /*fd20*/  LDG.E.U8 R16, desc[UR36][R156.64+0x48] ;  /* 0x000048249c107981 */ /* 0x000e24000c1e1100 */
[----:B0-----:R-:W-:-:S05]  /*fd30*/  PRMT R3, R16, 0x8880, RZ ;  /* 0x0000888010037816 */ /* 0x001fca00000000ff */
[----:B------:R-:W-:-:S07]  /*fd40*/  IMAD R2, R3, R18, RZ ;  /* 0x0000001203027224 */ /* 0x000fce00078e02ff */
.L_x_369:
[----:B------:R-:W-:Y:S05]  /*fd50*/  BSYNC B1 ;  /* 0x0000000000017941 */ /* 0x000fea0003800000 */
.L_x_368:
[----:B0-----:R-:W-:Y:S01]  /*fd60*/  @!P5 IMAD R3, R62, R17, R2 ;  /* 0x000000113e03d224 */ /* 0x001fe200078e0202 */
[----:B------:R-:W-:Y:S04]  /*fd70*/  BSSY B1, `(.L_x_370) ;  /* 0x0000006000017945 */ /* 0x000fe80003800000 */
[----:B------:R0:W-:Y:S01]  /*fd80*/  @!P5 STG.E.U8 desc[UR36][R8.64+0x48], R3 ;  /* 0x000048030800d986 */ /* 0x0001e2000c101124 */
[----:B------:R-:W-:Y:S05]  /*fd90*/  @P6 BRA `(.L_x_371) ;  /* 0x00000000000c6947 */ /* 0x000fea0003800000 */
[----:B------:R-:W0:Y:S02]  /*fda0*/  LDG.E.U8 R16, desc[UR36][R156.64+0x49] ;  /* 0x000049249c107981 */ /* 0x000e24000c1e1100 */
[----:B0-----:R-:W-:-:S05]  /*fdb0*/  PRMT R3, R16, 0x8880, RZ ;  /* 0x0000888010037816 */ /* 0x001fca00000000ff */
[----:B------:R-:W-:-:S07]  /*fdc0*/  IMAD R2, R3, R18, RZ ;  /* 0x0000001203027224 */ /* 0x000fce00078e02ff */
.L_x_371:
[----:B------:R-:W-:Y:S05]  /*fdd0*/  BSYNC B1 ;  /* 0x0000000000017941 */ /* 0x000fea0003800000 */
.L_x_370:
[----:B------:R-:W-:Y:S01]  /*fde0*/  @!P6 IMAD R63, R63, R17, R2 ;  /* 0x000000113f3fe224 */ /* 0x000fe200078e0202 */
[----:B------:R-:W-:Y:S04]  /*fdf0*/  BSSY B1, `(.L_x_372) ;  /* 0x0000006000017945 */ /* 0x000fe80003800000 */
[----:B------:R0:W-:Y:S01]  /*fe00*/  @!P6 STG.E.U8 desc[UR36][R8.64+0x49], R63 ;  /* 0x0000493f0800e986 */ /* 0x0001e2000c101124 */
[----:B------:R-:W-:Y:S05]  /*fe10*/  @P1 BRA `(.L_x_373) ;  /* 0x00000000000c1947 */ /* 0x000fea0003800000 */
[----:B------:R-:W0:Y:S02]  /*fe20*/  LDG.E.U8 R16, desc[UR36][R14.64+0x50] ;  /* 0x000050240e107981 */ /* 0x000e24000c1e1100 */
[----:B0-----:R-:W-:-:S05]  /*fe30*/  PRMT R3, R16, 0x8880, RZ ;  /* 0x0000888010037816 */ /* 0x001fca00000000ff */
[----:B------:R-:W-:-:S07]  /*fe40*/  IMAD R2, R3, R18, RZ ;  /* 0x0000001203027224 */ /* 0x000fce00078e02ff */
.L_x_373:
[----:B------:R-:W-:Y:S05]  /*fe50*/  BSYNC B1 ;  /* 0x0000000000017941 */ /* 0x000fea0003800000 */
.L_x_372:
        /* <DEDUP_REMOVED lines=12> */
.L_x_375:
[----:B------:R-:W-:Y:S05]  /*ff20*/  BSYNC B1 ;  /* 0x0000000000017941 */ /* 0x000fea0003800000 */
.L_x_374:
[----:B------:R-:W-:Y:S01]  /*ff30*/  @!P4 IMAD R65, R65, R17, R2 ;  /* 0x000000114141c224 */ /* 0x000fe200078e0202 */
[----:B------:R-:W-:Y:S04]  /*ff40*/  BSSY B1, `(.L_x_376) ;  /* 0x0000006000017945 */ /* 0x000fe80003800000 */
[----:B------:R0:W-:Y:S01]  /*ff50*/  @!P4 STG.E.U8 desc[UR36][R6.64+0x51], R65 ;  /* 0x000051410600c986 */ /* 0x0001e2000c101124 */
[----:B------:R-:W-:Y:S05]  /*ff60*/  @P3 BRA `(.L_x_377) ;  /* 0x00000000000c3947 */ /* 0x000fea0003800000 */
[----:B------:R-:W0:Y:S02]  /*ff70*/  LDG.E.U8 R16, desc[UR36][R156.64+0x50] ;  /* 0x000050249c107981 */ /* 0x000e24000c1e1100 */
[----:B0-----:R-:W-:-:S05]  /*ff80*/  PRMT R3, R16, 0x8880, RZ ;  /* 0x0000888010037816 */ /* 0x001fca00000000ff */
[----:B------:R-:W-:-:S07]  /*ff90*/  IMAD R2, R3, R18, RZ ;  /* 0x0000001203027224 */ /* 0x000fce00078e02ff */
.L_x_377:
[----:B------:R-:W-:Y:S05]  /*ffa0*/  BSYNC B1 ;  /* 0x0000000000017941 */ /* 0x000fea0003800000 */
.L_x_376:
[----:B0-----:R-:W-:Y:S01]  /*ffb0*/  @!P3 IMAD R3, R66, R17, R2 ;  /* 0x000000114203b224 */ /* 0x001fe200078e0202 */
[----:B------:R-:W-:Y:S04]  /*ffc0*/  BSSY B1, `(.L_x_378) ;  /* 0x0000006000017945 */ /* 0x000fe80003800000 */
[----:B------:R0:W-:Y:S01]  /*ffd0*/  @!P3 STG.E.U8 desc[UR36][R8.64+0x50], R3 ;  /* 0x000050030800b986 */ /* 0x0001e2000c101124 */
[----:B------:R-:W-:Y:S05]  /*ffe0*/  @P5 BRA `(.L_x_379) ;  /* 0x00000000000c5947 */ /* 0x000fea0003800000 */
[----:B------:R-:W0:Y:S02]  /*fff0*/  LDG.E.U8 R16, desc[UR36][R156.64+0x51] ;  /* 0x000051249c107981 */ /* 0x000e24000c1e1100 */
[----:B0-----:R-:W-:-:S05]  /*10000*/  PRMT R3, R16, 0x8880, RZ ;  /* 0x0000888010037816 */ /* 0x001fca00000000ff */
[----:B------:R-:W-:-:S07]  /*10010*/  IMAD R2, R3, R18, RZ ;  /* 0x0000001203027224 */ /* 0x000fce00078e02ff */
.L_x_379:
[----:B------:R-:W-:Y:S05]  /*10020*/  BSYNC B1 ;  /* 0x0000000000017941 */ /* 0x000fea0003800000 */
.L_x_378:
[----:B------:R-:W-:Y:S01]  /*10030*/  @!P5 IMAD R67, R67, R17, R2 ;  /* 0x000000114343d224 */ /* 0x000fe200078e0202 */
[----:B------:R-:W-:Y:S04]  /*10040*/  BSSY B1, `(.L_x_380) ;  /* 0x0000006000017945 */ /* 0x000fe80003800000 */
[----:B------:R0:W-:Y:S01]  /*10050*/  @!P5 STG.E.U8 desc[UR36][R8.64+0x51], R67 ;  /* 0x000051430800d986 */ /* 0x0001e2000c101124 */
[----:B------:R-:W-:Y:S05]  /*10060*/  @P6 BRA `(.L_x_381) ;  /* 0x00000000000c6947 */ /* 0x000fea0003800000 */
[----:B------:R-:W0:Y:S02]  /*10070*/  LDG.E.U8 R16, desc[UR36][R14.64+0x58] ;  /* 0x000058240e107981 */ /* 0x000e24000c1e1100 */
[----:B0-----:R-:W-:-:S05]  /*10080*/  PRMT R3, R16, 0x8880, RZ ;  /* 0x0000888010037816 */ /* 0x001fca00000000ff */
[----:B------:R-:W-:-:S07]  /*10090*/  IMAD R2, R3, R18, RZ ;  /* 0x0000001203027224 */ /* 0x000fce00078e02ff */
.L_x_381:
[----:B------:R-:W-:Y:S05]  /*100a0*/  BSYNC B1 ;  /* 0x0000000000017941 */ /* 0x000fea0003800000 */
.L_x_380:
[----:B0-----:R-:W-:Y:S01]  /*100b0*/  @!P6 IMAD R3, R68, R17, R2 ;  /* 0x000000114403e224 */ /* 0x001fe200078e0202 */
[----:B------:R-:W-:Y:S04]  /*100c0*/  BSSY B1, `(.L_x_382) ;  /* 0x0000006000017945 */ /* 0x000fe80003800000 */
[----:B------:R0:W-:Y:S01]  /*100d0*/  @!P6 STG.E.U8 desc[UR36][R6.64+0x58], R3 ;  /* 0x000058030600e986 */ /* 0x0001e2000c101124 */
[----:B------:R-:W-:Y:S05]  /*100e0*/  @P1 BRA `(.L_x_383) ;  /* 0x00000000000c1947 */ /* 0x000fea0003800000 */
[----:B------:R-:W0:Y:S02]  /*100f0*/  LDG.E.U8 R16, desc[UR36][R14.64+0x59] ;  /* 0x000059240e107981 */ /* 0x000e24000c1e1100 */
[----:B0-----:R-:W-:-:S05]  /*10100*/  PRMT R3, R16, 0x8880, RZ ;  /* 0x0000888010037816 */ /* 0x001fca00000000ff */
[----:B------:R-:W-:-:S07]  /*10110*/  IMAD R2, R3, R18, RZ ;  /* 0x0000001203027224 */ /* 0x000fce00078e02ff */
.L_x_383:
[----:B------:R-:W-:Y:S05]  /*10120*/  BSYNC B1 ;  /* 0x0000000000017941 */ /* 0x000fea0003800000 */
.L_x_382:
        /* <DEDUP_REMOVED lines=12> */
.L_x_385:
[----:B------:R-:W-:Y:S05]  /*101f0*/  BSYNC B1 ;  /* 0x0000000000017941 */ /* 0x000fea0003800000 */
.L_x_384:
[----:B0-----:R-:W-:Y:S01]  /*10200*/  @!P4 IMAD R3, R70, R17, R2 ;  /* 0x000000114603c224 */ /* 0x001fe200078e0202 */
[----:B------:R-:W-:Y:S04]  /*10210*/  BSSY B1, `(.L_x_386) ;  /* 0x0000006000017945 */ /* 0x000fe80003800000 */
[----:B------:R0:W-:Y:S01]  /*10220*/  @!P4 STG.E.U8 desc[UR36][R8.64+0x58], R3 ;  /* 0x000058030800c986 */ /* 0x0001e2000c101124 */
[----:B------:R-:W-:Y:S05]  /*10230*/  @P3 BRA `(.L_x_387) ;  /* 0x00000000000c3947 */ /* 0x000fea0003800000 */
[----:B------:R-:W0:Y:S02]  /*10240*/  LDG.E.U8 R16, desc[UR36][R156.64+0x59] ;  /* 0x000059249c107981 */ /* 0x000e24000c1e1100 */
[----:B0-----:R-:W-:-:S05]  /*10250*/  PRMT R3, R16, 0x8880, RZ ;  /* 0x0000888010037816 */ /* 0x001fca00000000ff */
[----:B------:R-:W-:-:S07]  /*10260*/  IMAD R2, R3, R18, RZ ;  /* 0x0000001203027224 */ /* 0x000fce00078e02ff */
.L_x_387:
[----:B------:R-:W-:Y:S05]  /*10270*/  BSYNC B1 ;  /* 0x0000000000017941 */ /* 0x000fea0003800000 */
.L_x_386:
[----:B------:R-:W-:Y:S01]  /*10280*/  @!P3 IMAD R71, R71, R17, R2 ;  /* 0x000000114747b224 */ /* 0x000fe200078e0202 */
[----:B------:R-:W-:Y:S04]  /*10290*/  BSSY B1, `(.L_x_388) ;  /* 0x0000006000017945 */ /* 0x000fe80003800000 */
[----:B------:R0:W-:Y:S01]  /*102a0*/  @!P3 STG.E.U8 desc[UR36][R8.64+0x59], R71 ;  /* 0x000059470800b986 */ /* 0x0001e2000c101124 */
[----:B------:R-:W-:Y:S05]  /*102b0*/  @P5 BRA `(.L_x_389) ;  /* 0x00000000000c5947 */ /* 0x000fea0003800000 */
[----:B------:R-:W0:Y:S02]  /*102c0*/  LDG.E.U8 R16, desc[UR36][R14.64+0x60] ;  /* 0x000060240e107981 */ /* 0x000e24000c1e1100 */
[----:B0-----:R-:W-:-:S05]  /*102d0*/  PRMT R3, R16, 0x8880, RZ ;  /* 0x0000888010037816 */ /* 0x001fca00000000ff */
[----:B------:R-:W-:-:S07]  /*102e0*/  IMAD R2, R3, R18, RZ ;  /* 0x0000001203027224 */ /* 0x000fce00078e02ff */
.L_x_389:
[----:B------:R-:W-:Y:S05]  /*102f0*/  BSYNC B1 ;  /* 0x0000000000017941 */ /* 0x000fea0003800000 */
.L_x_388:
[----:B0-----:R-:W-:Y:S01]  /*10300*/  @!P5 IMAD R3, R72, R17, R2 ;  /* 0x000000114803d224 */ /* 0x001fe200078e0202 */
[----:B------:R-:W-:Y:S04]  /*10310*/  BSSY B1, `(.L_x_390) ;  /* 0x0000006000017945 */ /* 0x000fe80003800000 */
[----:B------:R0:W-:Y:S01]  /*10320*/  @!P5 STG.E.U8 desc[UR36][R6.64+0x60], R3 ;  /* 0x000060030600d986 */ /* 0x0001e2000c101124 */
[----:B------:R-:W-:Y:S05]  /*10330*/  @P6 BRA `(.L_x_391) ;  /* 0x00000000000c6947 */ /* 0x000fea0003800000 */
[----:B------:R-:W0:Y:S02]  /*10340*/  LDG.E.U8 R16, desc[UR36][R14.64+0x61] ;  /* 0x000061240e107981 */ /* 0x000e24000c1e1100 */
[----:B0-----:R-:W-:-:S05]  /*10350*/  PRMT R3, R16, 0x8880, RZ ;  /* 0x0000888010037816 */ /* 0x001fca00000000ff */
[----:B------:R-:W-:-:S07]  /*10360*/  IMAD R2, R3, R18, RZ ;  /* 0x0000001203027224 */ /* 0x000fce00078e02ff */
.L_x_391:
[----:B------:R-:W-:Y:S05]  /*10370*/  BSYNC B1 ;  /* 0x0000000000017941 */ /* 0x000fea0003800000 */
.L_x_390:
[----:B------:R-:W-:Y:S01]  /*10380*/  @!P6 IMAD R73, R73, R17, R2 ;  /* 0x000000114949e224 */ /* 0x000fe200078e0202 */
[----:B------:R-:W-:Y:S04]  /*10390*/  BSSY B1, `(.L_x_392) ;  /* 0x0000006000017945 */ /* 0x000fe80003800000 */
[----:B------:R0:W-:Y:S01]  /*103a0*/  @!P6 STG.E.U8 desc[UR36][R6.64+0x61], R73 ;  /* 0x000061490600e986 */ /* 0x0001e2000c101124 */
[----:B------:R-:W-:Y:S05]  /*103b0*/  @P1 BRA `(.L_x_393) ;  /* 0x00000000000c1947 */ /* 0x000fea0003800000 */
[----:B------:R-:W0:Y:S02]  /*103c0*/  LDG.E.U8 R16, desc[UR36][R156.64+0x60] ;  /* 0x000060249c107981 */ /* 0x000e24000c1e1100 */
[----:B0-----:R-:W-:-:S05]  /*103d0*/  PRMT R3, R16, 0x8880, RZ ;  /* 0x0000888010037816 */ /* 0x001fca00000000ff */
[----:B------:R-:W-:-:S07]  /*103e0*/  IMAD R2, R3, R18, RZ ;  /* 0x0000001203027224 */ /* 0x000fce00078e02ff */
.L_x_393:
[----:B------:R-:W-:Y:S05]  /*103f0*/  BSYNC B1 ;  /* 0x0000000000017941 */ /* 0x000fea0003800000 */
.L_x_392:
        /* <DEDUP_REMOVED lines=12> */
.L_x_395:
[----:B------:R-:W-:Y:S05]  /*104c0*/  BSYNC B1 ;  /* 0x0000000000017941 */ /* 0x000fea0003800000 */
.L_x_394:
[----:B------:R-:W-:Y:S01]  /*104d0*/  @!P4 IMAD R75, R75, R17, R2 ;  /* 0x000000114b4bc224 */ /* 0x000fe200078e0202 */
[----:B------:R-:W-:Y:S04]  /*104e0*/  BSSY B1, `(.L_x_396) ;  /* 0x0000006000017945 */ /* 0x000fe80003800000 */
[----:B------:R0:W-:Y:S01]  /*104f0*/  @!P4 STG.E.U8 desc[UR36][R8.64+0x61], R75 ;  /* 0x0000614b0800c986 */ /* 0x0001e2000c101124 */
[----:B------:R-:W-:Y:S05]  /*10500*/  @P3 BRA `(.L_x_397) ;  /* 0x00000000000c3947 */ /* 0x000fea0003800000 */
[----:B------:R-:W0:Y:S02]  /*10510*/  LDG.E.U8 R16, desc[UR36][R14.64+0x68] ;  /* 0x000068240e107981 */ /* 0x000e24000c1e1100 */
[----:B0-----:R-:W-:-:S05]  /*10520*/  PRMT R3, R16, 0x8880, RZ ;  /* 0x0000888010037816 */ /* 0x001fca00000000ff */
[----:B------:R-:W-:-:S07]  /*10530*/  IMAD R2, R3, R18, RZ ;  /* 0x0000001203027224 */ /* 0x000fce00078e02ff */
.L_x_397:
[----:B------:R-:W-:Y:S05]  /*10540*/  BSYNC B1 ;  /* 0x0000000000017941 */ /* 0x000fea0003800000 */
.L_x_396:
[----:B0-----:R-:W-:Y:S01]  /*10550*/  @!P3 IMAD R3, R76, R17, R2 ;  /* 0x000000114c03b224 */ /* 0x001fe200078e0202 */
[----:B------:R-:W-:Y:S04]  /*10560*/  BSSY B1, `(.L_x_398) ;  /* 0x0000006000017945 */ /* 0x000fe80003800000 */
[----:B------:R0:W-:Y:S01]  /*10570*/  @!P3 STG.E.U8 desc[UR36][R6.64+0x68], R3 ;  /* 0x000068030600b986 */ /* 0x0001e2000c101124 */
[----:B------:R-:W-:Y:S05]  /*10580*/  @P5 BRA `(.L_x_399) ;  /* 0x00000000000c5947 */ /* 0x000fea0003800000 */
[----:B------:R-:W0:Y:S02]  /*10590*/  LDG.E.U8 R16, desc[UR36][R14.64+0x69] ;  /* 0x000069240e107981 */ /* 0x000e24000c1e1100 */
[----:B0-----:R-:W-:-:S05]  /*105a0*/  PRMT R3, R16, 0x8880, RZ ;  /* 0x0000888010037816 */ /* 0x001fca00000000ff */
[----:B------:R-:W-:-:S07]  /*105b0*/  IMAD R2, R3, R18, RZ ;  /* 0x0000001203027224 */ /* 0x000fce00078e02ff */
.L_x_399:
[----:B------:R-:W-:Y:S05]  /*105c0*/  BSYNC B1 ;  /* 0x0000000000017941 */ /* 0x000fea0003800000 */
.L_x_398:
[----:B------:R-:W-:Y:S01]  /*105d0*/  @!P5 IMAD R77, R77, R17, R2 ;  /* 0x000000114d4dd224 */ /* 0x000fe200078e0202 */
[----:B------:R-:W-:Y:S04]  /*105e0*/  BSSY B1, `(.L_x_400) ;  /* 0x0000006000017945 */ /* 0x000fe80003800000 */
[----:B------:R0:W-:Y:S01]  /*105f0*/  @!P5 STG.E.U8 desc[UR36][R6.64+0x69], R77 ;  /* 0x0000694d0600d986 */ /* 0x0001e2000c101124 */
[----:B------:R-:W-:Y:S05]  /*10600*/  @P6 BRA `(.L_x_401) ;  /* 0x00000000000c6947 */ /* 0x000fea0003800000 */
[----:B------:R-:W0:Y:S02]  /*10610*/  LDG.E.U8 R16, desc[UR36][R156.64+0x68] ;  /* 0x000068249c107981 */ /* 0x000e24000c1e1100 */
[----:B0-----:R-:W-:-:S05]  /*10620*/  PRMT R3, R16, 0x8880, RZ ;  /* 0x0000888010037816 */ /* 0x001fca00000000ff */
[----:B------:R-:W-:-:S07]  /*10630*/  IMAD R2, R3, R18, RZ ;  /* 0x0000001203027224 */ /* 0x000fce00078e02ff */
.L_x_401:
[----:B------:R-:W-:Y:S05]  /*10640*/  BSYNC B1 ;  /* 0x0000000000017941 */ /* 0x000fea0003800000 */
.L_x_400:
[----:B0-----:R-:W-:Y:S01]  /*10650*/  @!P6 IMAD R3, R78, R17, R2 ;  /* 0x000000114e03e224 */ /* 0x001fe200078e0202 */
[----:B------:R-:W-:Y:S04]  /*10660*/  BSSY B1, `(.L_x_402) ;  /* 0x0000006000017945 */ /* 0x000fe80003800000 */
[----:B------:R0:W-:Y:S01]  /*10670*/  @!P6 STG.E.U8 desc[UR36][R8.64+0x68], R3 ;  /* 0x000068030800e986 */ /* 0x0001e2000c101124 */
[----:B------:R-:W-:Y:S05]  /*10680*/  @P1 BRA `(.L_x_403) ;  /* 0x00000000000c1947 */ /* 0x000fea0003800000 */
[----:B------:R-:W0:Y:S02]  /*10690*/  LDG.E.U8 R16, desc[UR36][R156.64+0x69] ;  /* 0x000069249c107981 */ /* 0x000e24000c1e1100 */
[----:B0-----:R-:W-:-:S05]  /*106a0*/  PRMT R3, R16, 0x8880, RZ ;  /* 0x0000888010037816 */ /* 0x001fca00000000ff */
[----:B------:R-:W-:-:S07]  /*106b0*/  IMAD R2, R3, R18, RZ ;  /* 0x0000001203027224 */ /* 0x000fce00078e02ff */
.L_x_403:
[----:B------:R-:W-:Y:S05]  /*106c0*/  BSYNC B1 ;  /* 0x0000000000017941 */ /* 0x000fea0003800000 */
.L_x_402:
        /* <DEDUP_REMOVED lines=12> */
.L_x_405:
[----:B------:R-:W-:Y:S05]  /*10790*/  BSYNC B1 ;  /* 0x0000000000017941 */ /* 0x000fea0003800000 */
.L_x_404:
[----:B0-----:R-:W-:Y:S01]  /*107a0*/  @!P4 IMAD R3, R80, R17, R2 ;  /* 0x000000115003c224 */ /* 0x001fe200078e0202 */
[----:B------:R-:W-:Y:S04]  /*107b0*/  BSSY B1, `(.L_x_406) ;  /* 0x0000006000017945 */ /* 0x000fe80003800000 */
[----:B------:R0:W-:Y:S01]  /*107c0*/  @!P4 STG.E.U8 desc[UR36][R6.64+0x70], R3 ;  /* 0x000070030600c986 */ /* 0x0001e2000c101124 */
[----:B------:R-:W-:Y:S05]  /*107d0*/  @P3 BRA `(.L_x_407) ;  /* 0x00000000000c3947 */ /* 0x000fea0003800000 */
[----:B------:R-:W0:Y:S02]  /*107e0*/  LDG.E.U8 R16, desc[UR36][R14.64+0x71] ;  /* 0x000071240e107981 */ /* 0x000e24000c1e1100 */
[----:B0-----:R-:W-:-:S05]  /*107f0*/  PRMT R3, R16, 0x8880, RZ ;  /* 0x0000888010037816 */ /* 0x001fca00000000ff */
[----:B------:R-:W-:-:S07]  /*10800*/  IMAD R2, R3, R18, RZ ;  /* 0x0000001203027224 */ /* 0x000fce00078e02ff */
.L_x_407:
[----:B------:R-:W-:Y:S05]  /*10810*/  BSYNC B1 ;  /* 0x0000000000017941 */ /* 0x000fea0003800000 */
.L_x_406:
[----:B------:R-:W-:Y:S01]  /*10820*/  @!P3 IMAD R81, R81, R17, R2 ;  /* 0x000000115151b224 */ /* 0x000fe200078e0202 */
[----:B------:R-:W-:Y:S04]  /*10830*/  BSSY B1, `(.L_x_408) ;  /* 0x0000006000017945 */ /* 0x000fe80003800000 */
[----:B------:R0:W-:Y:S01]  /*10840*/  @!P3 STG.E.U8 desc[UR36][R6.64+0x71], R81 ;  /* 0x000071510600b986 */ /* 0x0001e2000c101124 */
[----:B------:R-:W-:Y:S05]  /*10850*/  @P5 BRA `(.L_x_409) ;  /* 0x00000000000c5947 */ /* 0x000fea0003800000 */
[----:B------:R-:W0:Y:S02]  /*10860*/  LDG.E.U8 R16, desc[UR36][R156.64+0x70] ;  /* 0x000070249c107981 */ /* 0x000e24000c1e1100 */
[----:B0-----:R-:W-:-:S05]  /*10870*/  PRMT R3, R16, 0x8880, RZ ;  /* 0x0000888010037816 */ /* 0x001fca00000000ff */
[----:B------:R-:W-:-:S07]  /*10880*/  IMAD R2, R3, R18, RZ ;  /* 0x0000001203027224 */ /* 0x000fce00078e02ff */
.L_x_409:
[----:B------:R-:W-:Y:S05]  /*10890*/  BSYNC B1 ;  /* 0x0000000000017941 */ /* 0x000fea0003800000 */
.L_x_408:
[----:B0-----:R-:W-:Y:S01]  /*108a0*/  @!P5 IMAD R3, R82, R17, R2 ;  /* 0x000000115203d224 */ /* 0x001fe200078e0202 */
[----:B------:R-:W-:Y:S04]  /*108b0*/  BSSY B1, `(.L_x_410) ;  /* 0x0000006000017945 */ /* 0x000fe80003800000 */
[----:B------:R0:W-:Y:S01]  /*108c0*/  @!P5 STG.E.U8 desc[UR36][R8.64+0x70], R3 ;  /* 0x000070030800d986 */ /* 0x0001e2000c101124 */
[----:B------:R-:W-:Y:S05]  /*108d0*/  @P6 BRA `(.L_x_411) ;  /* 0x00000000000c6947 */ /* 0x000fea0003800000 */
[----:B------:R-:W0:Y:S02]  /*108e0*/  LDG.E.U8 R16, desc[UR36][R156.64+0x71] ;  /* 0x000071249c107981 */ /* 0x000e24000c1e1100 */
[----:B0-----:R-:W-:-:S05]  /*108f0*/  PRMT R3, R16, 0x8880, RZ ;  /* 0x0000888010037816 */ /* 0x001fca00000000ff */
[----:B------:R-:W-:-:S07]  /*10900*/  IMAD R2, R3, R18, RZ ;  /* 0x0000001203027224 */ /* 0x000fce00078e02ff */
.L_x_411:
[----:B------:R-:W-:Y:S05]  /*10910*/  BSYNC B1 ;  /* 0x0000000000017941 */ /* 0x000fea0003800000 */
.L_x_410:
[----:B------:R-:W-:Y:S01]  /*10920*/  @!P6 IMAD R83, R83, R17, R2 ;  /* 0x000000115353e224 */ /* 0x000fe200078e0202 */
[----:B------:R-:W-:Y:S04]  /*10930*/  BSSY B1, `(.L_x_412) ;  /* 0x0000006000017945 */ /* 0x000fe80003800000 */
[----:B------:R0:W-:Y:S01]  /*10940*/  @!P6 STG.E.U8 desc[UR36][R8.64+0x71], R83 ;  /* 0x000071530800e986 */ /* 0x0001e2000c101124 */
[----:B------:R-:W-:Y:S05]  /*10950*/  @P1 BRA `(.L_x_413) ;  /* 0x00000000000c1947 */ /* 0x000fea0003800000 */
[----:B------:R-:W0:Y:S02]  /*10960*/  LDG.E.U8 R16, desc[UR36][R14.64+0x78] ;  /* 0x000078240e107981 */ /* 0x000e24000c1e1100 */
[----:B0-----:R-:W-:-:S05]  /*10970*/  PRMT R3, R16, 0x8880, RZ ;  /* 0x0000888010037816 */ /* 0x001fca00000000ff */
[----:B------:R-:W-:-:S07]  /*10980*/  IMAD R2, R3, R18, RZ ;  /* 0x0000001203027224 */ /* 0x000fce00078e02ff */
.L_x_413:
[----:B------:R-:W-:Y:S05]  /*10990*/  BSYNC B1 ;  /* 0x0000000000017941 */ /* 0x000fea0003800000 */
.L_x_412:
        /* <DEDUP_REMOVED lines=12> */
.L_x_415:
[----:B------:R-:W-:Y:S05]  /*10a60*/  BSYNC B1 ;  /* 0x0000000000017941 */ /* 0x000fea0003800000 */
.L_x_414:
[----:B------:R-:W-:Y:S01]  /*10a70*/  @!P4 IMAD R85, R85, R17, R2 ;  /* 0x000000115555c224 */ /* 0x000fe200078e0202 */
[----:B------:R-:W-:Y:S04]  /*10a80*/  BSSY B1, `(.L_x_416) ;  /* 0x0000006000017945 */ /* 0x000fe80003800000 */
[----:B------:R0:W-:Y:S01]  /*10a90*/  @!P4 STG.E.U8 desc[UR36][R6.64+0x79], R85 ;  /* 0x000079550600c986 */ /* 0x0001e2000c101124 */
[----:B------:R-:W-:Y:S05]  /*10aa0*/  @P3 BRA `(.L_x_417) ;  /* 0x00000000000c3947 */ /* 0x000fea0003800000 */
[----:B------:R-:W0:Y:S02]  /*10ab0*/  LDG.E.U8 R16, desc[UR36][R156.64+0x78] ;  /* 0x000078249c107981 */ /* 0x000e24000c1e1100 */
[----:B0-----:R-:W-:-:S05]  /*10ac0*/  PRMT R3, R16, 0x8880, RZ ;  /* 0x0000888010037816 */ /* 0x001fca00000000ff */
[----:B------:R-:W-:-:S07]  /*10ad0*/  IMAD R2, R3, R18, RZ ;  /* 0x0000001203027224 */ /* 0x000fce00078e02ff */
.L_x_417:
[----:B------:R-:W-:Y:S05]  /*10ae0*/  BSYNC B1 ;  /* 0x0000000000017941 */ /* 0x000fea0003800000 */
.L_x_416:
[----:B0-----:R-:W-:Y:S01]  /*10af0*/  @!P3 IMAD R3, R86, R17, R2 ;  /* 0x000000115603b224 */ /* 0x001fe200078e0202 */
[----:B------:R-:W-:Y:S04]  /*10b00*/  BSSY B1, `(.L_x_418) ;  /* 0x0000006000017945 */ /* 0x000fe80003800000 */
[----:B------:R0:W-:Y:S01]  /*10b10*/  @!P3 STG.E.U8 desc[UR36][R8.64+0x78], R3 ;  /* 0x000078030800b986 */ /* 0x0001e2000c101124 */
[----:B------:R-:W-:Y:S05]  /*10b20*/  @P5 BRA `(.L_x_419) ;  /* 0x00000000000c5947 */ /* 0x000fea0003800000 */
[----:B------:R-:W0:Y:S02]  /*10b30*/  LDG.E.U8 R16, desc[UR36][R156.64+0x79] ;  /* 0x000079249c107981 */ /* 0x000e24000c1e1100 */
[----:B0-----:R-:W-:-:S05]  /*10b40*/  PRMT R3, R16, 0x8880, RZ ;  /* 0x0000888010037816 */ /* 0x001fca00000000ff */
[----:B------:R-:W-:-:S07]  /*10b50*/  IMAD R2, R3, R18, RZ ;  /* 0x0000001203027224 */ /* 0x000fce00078e02ff */
.L_x_419:
[----:B------:R-:W-:Y:S05]  /*10b60*/  BSYNC B1 ;  /* 0x0000000000017941 */ /* 0x000fea0003800000 */
.L_x_418:
[----:B------:R-:W-:Y:S01]  /*10b70*/  @!P5 IMAD R87, R87, R17, R2 ;  /* 0x000000115757d224 */ /* 0x000fe200078e0202 */
[----:B------:R-:W-:Y:S04]  /*10b80*/  BSSY B1, `(.L_x_420) ;  /* 0x0000006000017945 */ /* 0x000fe80003800000 */
[----:B------:R0:W-:Y:S01]  /*10b90*/  @!P5 STG.E.U8 desc[UR36][R8.64+0x79], R87 ;  /* 0x000079570800d986 */ /* 0x0001e2000c101124 */
[----:B------:R-:W-:Y:S05]  /*10ba0*/  @P6 BRA `(.L_x_421) ;  /* 0x00000000000c6947 */ /* 0x000fea0003800000 */
[----:B------:R-:W0:Y:S02]  /*10bb0*/  LDG.E.U8 R16, desc[UR36][R14.64+0x80] ;  /* 0x000080240e107981 */ /* 0x000e24000c1e1100 */
[----:B0-----:R-:W-:-:S05]  /*10bc0*/  PRMT R3, R16, 0x8880, RZ ;  /* 0x0000888010037816 */ /* 0x001fca00000000ff */
[----:B------:R-:W-:-:S07]  /*10bd0*/  IMAD R2, R3, R18, RZ ;  /* 0x0000001203027224 */ /* 0x000fce00078e02ff */
.L_x_421:
[----:B------:R-:W-:Y:S05]  /*10be0*/  BSYNC B1 ;  /* 0x0000000000017941 */ /* 0x000fea0003800000 */
.L_x_420:
[----:B0-----:R-:W-:Y:S01]  /*10bf0*/  @!P6 IMAD R3, R88, R17, R2 ;  /* 0x000000115803e224 */ /* 0x001fe200078e0202 */
[----:B------:R-:W-:Y:S04]  /*10c00*/  BSSY B1, `(.L_x_422) ;  /* 0x0000006000017945 */ /* 0x000fe80003800000 */
[----:B------:R0:W-:Y:S01]  /*10c10*/  @!P6 STG.E.U8 desc[UR36][R6.64+0x80], R3 ;  /* 0x000080030600e986 */ /* 0x0001e2000c101124 */
[----:B------:R-:W-:Y:S05]  /*10c20*/  @P1 BRA `(.L_x_423) ;  /* 0x00000000000c1947 */ /* 0x000fea0003800000 */
[----:B------:R-:W0:Y:S02]  /*10c30*/  LDG.E.U8 R16, desc[UR36][R14.64+0x81] ;  /* 0x000081240e107981 */ /* 0x000e24000c1e1100 */
[----:B0-----:R-:W-:-:S05]  /*10c40*/  PRMT R3, R16, 0x8880, RZ ;  /* 0x0000888010037816 */ /* 0x001fca00000000ff */
[----:B------:R-:W-:-:S07]  /*10c50*/  IMAD R2, R3, R18, RZ ;  /* 0x0000001203027224 */ /* 0x000fce00078e02ff */
.L_x_423:
[----:B------:R-:W-:Y:S05]  /*10c60*/  BSYNC B1 ;  /* 0x0000000000017941 */ /* 0x000fea0003800000 */
.L_x_422:
        /* <DEDUP_REMOVED lines=12> */
.L_x_425:
[----:B------:R-:W-:Y:S05]  /*10d30*/  BSYNC B1 ;  /* 0x0000000000017941 */ /* 0x000fea0003800000 */
.L_x_424:
[----:B0-----:R-:W-:Y:S01]  /*10d40*/  @!P4 IMAD R3, R90, R17, R2 ;  /* 0x000000115a03c224 */ /* 0x001fe200078e0202 */
[----:B------:R-:W-:Y:S04]  /*10d50*/  BSSY B1, `(.L_x_426) ;  /* 0x0000006000017945 */ /* 0x000fe80003800000 */
[----:B------:R0:W-:Y:S01]  /*10d60*/  @!P4 STG.E.U8 desc[UR36][R8.64+0x80], R3 ;  /* 0x000080030800c986 */ /* 0x0001e2000c101124 */
[----:B------:R-:W-:Y:S05]  /*10d70*/  @P3 BRA `(.L_x_427) ;  /* 0x00000000000c3947 */ /* 0x000fea0003800000 */
[----:B------:R-:W0:Y:S02]  /*10d80*/  LDG.E.U8 R16, desc[UR36][R156.64+0x81] ;  /* 0x000081249c107981 */ /* 0x000e24000c1e1100 */
[----:B0-----:R-:W-:-:S05]  /*10d90*/  PRMT R3, R16, 0x8880, RZ ;  /* 0x0000888010037816 */ /* 0x001fca00000000ff */
[----:B------:R-:W-:-:S07]  /*10da0*/  IMAD R2, R3, R18, RZ ;  /* 0x0000001203027224 */ /* 0x000fce00078e02ff */
.L_x_427:
[----:B------:R-:W-:Y:S05]  /*10db0*/  BSYNC B1 ;  /* 0x0000000000017941 */ /* 0x000fea0003800000 */
.L_x_426:
[----:B------:R-:W-:Y:S01]  /*10dc0*/  @!P3 IMAD R91, R91, R17, R2 ;  /* 0x000000115b5bb224 */ /* 0x000fe200078e0202 */
[----:B------:R-:W-:Y:S04]  /*10dd0*/  BSSY B1, `(.L_x_428) ;  /* 0x0000006000017945 */ /* 0x000fe80003800000 */
[----:B------:R0:W-:Y:S01]  /*10de0*/  @!P3 STG.E.U8 desc[UR36][R8.64+0x81], R91 ;  /* 0x0000815b0800b986 */ /* 0x0001e2000c101124 */
[----:B------:R-:W-:Y:S05]  /*10df0*/  @P5 BRA `(.L_x_429) ;  /* 0x00000000000c5947 */ /* 0x000fea0003800000 */
[----:B------:R-:W0:Y:S02]  /*10e00*/  LDG.E.U8 R16, desc[UR36][R14.64+0x88] ;  /* 0x000088240e107981 */ /* 0x000e24000c1e1100 */
[----:B0-----:R-:W-:-:S05]  /*10e10*/  PRMT R3, R16, 0x8880, RZ ;  /* 0x0000888010037816 */ /* 0x001fca00000000ff */
[----:B------:R-:W-:-:S07]  /*10e20*/  IMAD R2, R3, R18, RZ ;  /* 0x0000001203027224 */ /* 0x000fce00078e02ff */
.L_x_429:
[----:B------:R-:W-:Y:S05]  /*10e30*/  BSYNC B1 ;  /* 0x0000000000017941 */ /* 0x000fea0003800000 */
.L_x_428:
[----:B0-----:R-:W-:Y:S01]  /*10e40*/  @!P5 IMAD R3, R92, R17, R2 ;  /* 0x000000115c03d224 */ /* 0x001fe200078e0202 */
[----:B------:R-:W-:Y:S04]  /*10e50*/  BSSY B1, `(.L_x_430) ;  /* 0x0000006000017945 */ /* 0x000fe80003800000 */
[----:B------:R0:W-:Y:S01]  /*10e60*/  @!P5 STG.E.U8 desc[UR36][R6.64+0x88], R3 ;  /* 0x000088030600d986 */ /* 0x0001e2000c101124 */
[----:B------:R-:W-:Y:S05]  /*10e70*/  @P6 BRA `(.L_x_431) ;  /* 0x00000000000c6947 */ /* 0x000fea0003800000 */
[----:B------:R-:W0:Y:S02]  /*10e80*/  LDG.E.U8 R16, desc[UR36][R14.64+0x89] ;  /* 0x000089240e107981 */ /* 0x000e24000c1e1100 */
[----:B0-----:R-:W-:-:S05]  /*10e90*/  PRMT R3, R16, 0x8880, RZ ;  /* 0x0000888010037816 */ /* 0x001fca00000000ff */
[----:B------:R-:W-:-:S07]  /*10ea0*/  IMAD R2, R3, R18, RZ ;  /* 0x0000001203027224 */ /* 0x000fce00078e02ff */
.L_x_431:
[----:B------:R-:W-:Y:S05]  /*10eb0*/  BSYNC B1 ;  /* 0x0000000000017941 */ /* 0x000fea0003800000 */
.L_x_430:
[----:B------:R-:W-:Y:S01]  /*10ec0*/  @!P6 IMAD R93, R93, R17, R2 ;  /* 0x000000115d5de224 */ /* 0x000fe200078e0202 */
[----:B------:R-:W-:Y:S04]  /*10ed0*/  BSSY B1, `(.L_x_432) ;  /* 0x0000006000017945 */ /* 0x000fe80003800000 */
[----:B------:R0:W-:Y:S01]  /*10ee0*/  @!P6 STG.E.U8 desc[UR36][R6.64+0x89], R93 ;  /* 0x0000895d0600e986 */ /* 0x0001e2000c101124 */
[----:B------:R-:W-:Y:S05]  /*10ef0*/  @P1 BRA `(.L_x_433) ;  /* 0x00000000000c1947 */ /* 0x000fea0003800000 */
[----:B------:R-:W0:Y:S02]  /*10f00*/  LDG.E.U8 R16, desc[UR36][R156.64+0x88] ;  /* 0x000088249c107981 */ /* 0x000e24000c1e1100 */
[----:B0-----:R-:W-:-:S05]  /*10f10*/  PRMT R3, R16, 0x8880, RZ ;  /* 0x0000888010037816 */ /* 0x001fca00000000ff */
[----:B------:R-:W-:-:S07]  /*10f20*/  IMAD R2, R3, R18, RZ ;  /* 0x0000001203027224 */ /* 0x000fce00078e02ff */
.L_x_433:
[----:B------:R-:W-:Y:S05]  /*10f30*/  BSYNC B1 ;  /* 0x0000000000017941 */ /* 0x000fea0003800000 */
.L_x_432:
        /* <DEDUP_REMOVED lines=12> */
.L_x_435:
[----:B------:R-:W-:Y:S05]  /*11000*/  BSYNC B1 ;  /* 0x0000000000017941 */ /* 0x000fea0003800000 */
.L_x_434:
[----:B------:R-:W-:Y:S01]  /*11010*/  @!P4 IMAD R95, R95, R17, R2 ;  /* 0x000000115f5fc224 */ /* 0x000fe200078e0202 */
[----:B------:R-:W-:Y:S04]  /*11020*/  BSSY B1, `(.L_x_436) ;  /* 0x0000006000017945 */ /* 0x000fe80003800000 */
[----:B------:R0:W-:Y:S01]  /*11030*/  @!P4 STG.E.U8 desc[UR36][R8.64+0x89], R95 ;  /* 0x0000895f0800c986 */ /* 0x0001e2000c101124 */
[----:B------:R-:W-:Y:S05]  /*11040*/  @P3 BRA `(.L_x_437) ;  /* 0x00000000000c3947 */ /* 0x000fea0003800000 */
[----:B------:R-:W0:Y:S02]  /*11050*/  LDG.E.U8 R16, desc[UR36][R14.64+0x90] ;  /* 0x000090240e107981 */ /* 0x000e24000c1e1100 */
[----:B0-----:R-:W-:-:S05]  /*11060*/  PRMT R3, R16, 0x8880, RZ ;  /* 0x0000888010037816 */ /* 0x001fca00000000ff */
[----:B------:R-:W-:-:S07]  /*11070*/  IMAD R2, R3, R18, RZ ;  /* 0x0000001203027224 */ /* 0x000fce00078e02ff */
.L_x_437:
[----:B------:R-:W-:Y:S05]  /*11080*/  BSYNC B1 ;  /* 0x0000000000017941 */ /* 0x000fea0003800000 */
.L_x_436:
[----:B0-----:R-:W-:Y:S01]  /*11090*/  @!P3 IMAD R3, R96, R17, R2 ;  /* 0x000000116003b224 */ /* 0x001fe200078e0202 */
[----:B------:R-:W-:Y:S04]  /*110a0*/  BSSY B1, `(.L_x_438) ;  /* 0x0000006000017945 */ /* 0x000fe80003800000 */
[----:B------:R0:W-:Y:S01]  /*110b0*/  @!P3 STG.E.U8 desc[UR36][R6.64+0x90], R3 ;  /* 0x000090030600b986 */ /* 0x0001e2000c101124 */
[----:B------:R-:W-:Y:S05]  /*110c0*/  @P5 BRA `(.L_x_439) ;  /* 0x00000000000c5947 */ /* 0x000fea0003800000 */
[----:B------:R-:W0:Y:S02]  /*110d0*/  LDG.E.U8 R16, desc[UR36][R14.64+0x91] ;  /* 0x000091240e107981 */ /* 0x000e24000c1e1100 */
[----:B0-----:R-:W-:-:S05]  /*110e0*/  PRMT R3, R16, 0x8880, RZ ;  /* 0x0000888010037816 */ /* 0x001fca00000000ff */
[----:B------:R-:W-:-:S07]  /*110f0*/  IMAD R2, R3, R18, RZ ;  /* 0x0000001203027224 */ /* 0x000fce00078e02ff */
.L_x_439:
[----:B------:R-:W-:Y:S05]  /*11100*/  BSYNC B1 ;  /* 0x0000000000017941 */ /* 0x000fea0003800000 */
.L_x_438:
[----:B------:R-:W-:Y:S01]  /*11110*/  @!P5 IMAD R97, R97, R17, R2 ;  /* 0x000000116161d224 */ /* 0x000fe200078e0202 */
[----:B------:R-:W-:Y:S04]  /*11120*/  BSSY B1, `(.L_x_440) ;  /* 0x0000006000017945 */ /* 0x000fe80003800000 */
[----:B------:R0:W-:Y:S01]  /*11130*/  @!P5 STG.E.U8 desc[UR36][R6.64+0x91], R97 ;  /* 0x000091610600d986 */ /* 0x0001e2000c101124 */
[----:B------:R-:W-:Y:S05]  /*11140*/  @P6 BRA `(.L_x_441) ;  /* 0x00000000000c6947 */ /* 0x000fea0003800000 */
[----:B------:R-:W0:Y:S02]  /*11150*/  LDG.E.U8 R16, desc[UR36][R156.64+0x90] ;  /* 0x000090249c107981 */ /* 0x000e24000c1e1100 */
[----:B0-----:R-:W-:-:S05]  /*11160*/  PRMT R3, R16, 0x8880, RZ ;  /* 0x0000888010037816 */ /* 0x001fca00000000ff */
[----:B------:R-:W-:-:S07]  /*11170*/  IMAD R2, R3, R18, RZ ;  /* 0x0000001203027224 */ /* 0x000fce00078e02ff */
.L_x_441:
[----:B------:R-:W-:Y:S05]  /*11180*/  BSYNC B1 ;  /* 0x0000000000017941 */ /* 0x000fea0003800000 */
.L_x_440:
[----:B0-----:R-:W-:Y:S01]  /*11190*/  @!P6 IMAD R3, R98, R17, R2 ;  /* 0x000000116203e224 */ /* 0x001fe200078e0202 */
[----:B------:R-:W-:Y:S04]  /*111a0*/  BSSY B1, `(.L_x_442) ;  /* 0x0000006000017945 */ /* 0x000fe80003800000 */
[----:B------:R0:W-:Y:S01]  /*111b0*/  @!P6 STG.E.U8 desc[UR36][R8.64+0x90], R3 ;  /* 0x000090030800e986 */ /* 0x0001e2000c101124 */
[----:B------:R-:W-:Y:S05]  /*111c0*/  @P1 BRA `(.L_x_443) ;  /* 0x00000000000c1947 */ /* 0x000fea0003800000 */
[----:B------:R-:W0:Y:S02]  /*111d0*/  LDG.E.U8 R16, desc[UR36][R156.64+0x91] ;  /* 0x000091249c107981 */ /* 0x000e24000c1e1100 */
[----:B0-----:R-:W-:-:S05]  /*111e0*/  PRMT R3, R16, 0x8880, RZ ;  /* 0x0000888010037816 */ /* 0x001fca00000000ff */
[----:B------:R-:W-:-:S07]  /*111f0*/  IMAD R2, R3, R18, RZ ;  /* 0x0000001203027224 */ /* 0x000fce00078e02ff */
.L_x_443:
[----:B------:R-:W-:Y:S05]  /*11200*/  BSYNC B1 ;  /* 0x0000000000017941 */ /* 0x000fea0003800000 */
.L_x_442:
        /* <DEDUP_REMOVED lines=12> */
.L_x_445:
[----:B------:R-:W-:Y:S05]  /*112d0*/  BSYNC B1 ;  /* 0x0000000000017941 */ /* 0x000fea0003800000 */
.L_x_444:
[----:B0-----:R-:W-:Y:S01]  /*112e0*/  @!P4 IMAD R3, R100, R17, R2 ;  /* 0x000000116403c224 */ /* 0x001fe200078e0202 */
[----:B------:R-:W-:Y:S04]  /*112f0*/  BSSY B1, `(.L_x_446) ;  /* 0x0000006000017945 */ /* 0x000fe80003800000 */
[----:B------:R0:W-:Y:S01]  /*11300*/  @!P4 STG.E.U8 desc[UR36][R6.64+0x98], R3 ;  /* 0x000098030600c986 */ /* 0x0001e2000c101124 */
[----:B------:R-:W-:Y:S05]  /*11310*/  @P3 BRA `(.L_x_447) ;  /* 0x00000000000c3947 */ /* 0x000fea0003800000 */
[----:B------:R-:W0:Y:S02]  /*11320*/  LDG.E.U8 R16, desc[UR36][R14.64+0x99] ;  /* 0x000099240e107981 */ /* 0x000e24000c1e1100 */
[----:B0-----:R-:W-:-:S05]  /*11330*/  PRMT R3, R16, 0x8880, RZ ;  /* 0x0000888010037816 */ /* 0x001fca00000000ff */
[----:B------:R-:W-:-:S07]  /*11340*/  IMAD R2, R3, R18, RZ ;  /* 0x0000001203027224 */ /* 0x000fce00078e02ff */
.L_x_447:
[----:B------:R-:W-:Y:S05]  /*11350*/  BSYNC B1 ;  /* 0x0000000000017941 */ /* 0x000fea0003800000 */
.L_x_446:
[----:B------:R-:W-:Y:S01]  /*11360*/  @!P3 IMAD R101, R101, R17, R2 ;  /* 0x000000116565b224 */ /* 0x000fe200078e0202 */
[----:B------:R-:W-:Y:S04]  /*11370*/  BSSY B1, `(.L_x_448) ;  /* 0x0000006000017945 */ /* 0x000fe80003800000 */
[----:B------:R0:W-:Y:S01]  /*11380*/  @!P3 STG.E.U8 desc[UR36][R6.64+0x99], R101 ;  /* 0x000099650600b986 */ /* 0x0001e2000c101124 */
[----:B------:R-:W-:Y:S05]  /*11390*/  @P5 BRA `(.L_x_449) ;  /* 0x00000000000c5947 */ /* 0x000fea0003800000 */
[----:B------:R-:W0:Y:S02]  /*113a0*/  LDG.E.U8 R16, desc[UR36][R156.64+0x98] ;  /* 0x000098249c107981 */ /* 0x000e24000c1e1100 */
[----:B0-----:R-:W-:-:S05]  /*113b0*/  PRMT R3, R16, 0x8880, RZ ;  /* 0x0000888010037816 */ /* 0x001fca00000000ff */
[----:B------:R-:W-:-:S07]  /*113c0*/  IMAD R2, R3, R18, RZ ;  /* 0x0000001203027224 */ /* 0x000fce00078e02ff */
.L_x_449:
[----:B------:R-:W-:Y:S05]  /*113d0*/  BSYNC B1 ;  /* 0x0000000000017941 */ /* 0x000fea0003800000 */
.L_x_448:
[----:B0-----:R-:W-:Y:S01]  /*113e0*/  @!P5 IMAD R3, R102, R17, R2 ;  /* 0x000000116603d224 */ /* 0x001fe200078e0202 */
[----:B------:R-:W-:Y:S04]  /*113f0*/  BSSY B1, `(.L_x_450) ;  /* 0x0000006000017945 */ /* 0x000fe80003800000 */
[----:B------:R0:W-:Y:S01]  /*11400*/  @!P5 STG.E.U8 desc[UR36][R8.64+0x98], R3 ;  /* 0x000098030800d986 */ /* 0x0001e2000c101124 */
[----:B------:R-:W-:Y:S05]  /*11410*/  @P6 BRA `(.L_x_451) ;  /* 0x00000000000c6947 */ /* 0x000fea0003800000 */
[----:B------:R-:W0:Y:S02]  /*11420*/  LDG.E.U8 R16, desc[UR36][R156.64+0x99] ;  /* 0x000099249c107981 */ /* 0x000e24000c1e1100 */
[----:B0-----:R-:W-:-:S05]  /*11430*/  PRMT R3, R16, 0x8880, RZ ;  /* 0x0000888010037816 */ /* 0x001fca00000000ff */
[----:B------:R-:W-:-:S07]  /*11440*/  IMAD R2, R3, R18, RZ ;  /* 0x0000001203027224 */ /* 0x000fce00078e02ff */
.L_x_451:
[----:B------:R-:W-:Y:S05]  /*11450*/  BSYNC B1 ;  /* 0x0000000000017941 */ /* 0x000fea0003800000 */
.L_x_450:
[----:B------:R-:W-:Y:S01]  /*11460*/  @!P6 IMAD R103, R103, R17, R2 ;  /* 0x000000116767e224 */ /* 0x000fe200078e0202 */
[----:B------:R-:W-:Y:S04]  /*11470*/  BSSY B1, `(.L_x_452) ;  /* 0x0000006000017945 */ /* 0x000fe80003800000 */
[----:B------:R0:W-:Y:S01]  /*11480*/  @!P6 STG.E.U8 desc[UR36][R8.64+0x99], R103 ;  /* 0x000099670800e986 */ /* 0x0001e2000c101124 */
[----:B------:R-:W-:Y:S05]  /*11490*/  @P1 BRA `(.L_x_453) ;  /* 0x00000000000c1947 */ /* 0x000fea0003800000 */
[----:B------:R-:W0:Y:S02]  /*114a0*/  LDG.E.U8 R16, desc[UR36][R14.64+0xa0] ;  /* 0x0000a0240e107981 */ /* 0x000e24000c1e1100 */
[----:B0-----:R-:W-:-:S05]  /*114b0*/  PRMT R3, R16, 0x8880, RZ ;  /* 0x0000888010037816 */ /* 0x001fca00000000ff */
[----:B------:R-:W-:-:S07]  /*114c0*/  IMAD R2, R3, R18, RZ ;  /* 0x0000001203027224 */ /* 0x000fce00078e02ff */
.L_x_453:
[----:B------:R-:W-:Y:S05]  /*114d0*/  BSYNC B1 ;  /* 0x0000000000017941 */ /* 0x000fea0003800000 */
.L_x_452:
        /* <DEDUP_REMOVED lines=12> */
.L_x_455:
[----:B------:R-:W-:Y:S05]  /*115a0*/  BSYNC B1 ;  /* 0x0000000000017941 */ /* 0x000fea0003800000 */
.L_x_454:
[----:B------:R-:W-:Y:S01]  /*115b0*/  @!P4 IMAD R105, R105, R17, R2 ;  /* 0x000000116969c224 */ /* 0x000fe200078e0202 */
[----:B------:R-:W-:Y:S04]  /*115c0*/  BSSY B1, `(.L_x_456) ;  /* 0x0000006000017945 */ /* 0x000fe80003800000 */
[----:B------:R0:W-:Y:S01]  /*115d0*/  @!P4 STG.E.U8 desc[UR36][R6.64+0xa1], R105 ;  /* 0x0000a1690600c986 */ /* 0x0001e2000c101124 */
[----:B------:R-:W-:Y:S05]  /*115e0*/  @P3 BRA `(.L_x_457) ;  /* 0x00000000000c3947 */ /* 0x000fea0003800000 */
[----:B------:R-:W0:Y:S02]  /*115f0*/  LDG.E.U8 R16, desc[UR36][R156.64+0xa0] ;  /* 0x0000a0249c107981 */ /* 0x000e24000c1e1100 */
[----:B0-----:R-:W-:-:S05]  /*11600*/  PRMT R3, R16, 0x8880, RZ ;  /* 0x0000888010037816 */ /* 0x001fca00000000ff */
[----:B------:R-:W-:-:S07]  /*11610*/  IMAD R2, R3, R18, RZ ;  /* 0x0000001203027224 */ /* 0x000fce00078e02ff */
.L_x_457:
[----:B------:R-:W-:Y:S05]  /*11620*/  BSYNC B1 ;  /* 0x0000000000017941 */ /* 0x000fea0003800000 */
.L_x_456:
[----:B0-----:R-:W-:Y:S01]  /*11630*/  @!P3 IMAD R3, R106, R17, R2 ;  /* 0x000000116a03b224 */ /* 0x001fe200078e0202 */
[----:B------:R-:W-:Y:S04]  /*11640*/  BSSY B1, `(.L_x_458) ;  /* 0x0000006000017945 */ /* 0x000fe80003800000 */
[----:B------:R0:W-:Y:S01]  /*11650*/  @!P3 STG.E.U8 desc[UR36][R8.64+0xa0], R3 ;  /* 0x0000a0030800b986 */ /* 0x0001e2000c101124 */
[----:B------:R-:W-:Y:S05]  /*11660*/  @P5 BRA `(.L_x_459) ;  /* 0x00000000000c5947 */ /* 0x000fea0003800000 */
[----:B------:R-:W0:Y:S02]  /*11670*/  LDG.E.U8 R16, desc[UR36][R156.64+0xa1] ;  /* 0x0000a1249c107981 */ /* 0x000e24000c1e1100 */
[----:B0-----:R-:W-:-:S05]  /*11680*/  PRMT R3, R16, 0x8880, RZ ;  /* 0x0000888010037816 */ /* 0x001fca00000000ff */
[----:B------:R-:W-:-:S07]  /*11690*/  IMAD R2, R3, R18, RZ ;  /* 0x0000001203027224 */ /* 0x000fce00078e02ff */
.L_x_459:
[----:B------:R-:W-:Y:S05]  /*116a0*/  BSYNC B1 ;  /* 0x0000000000017941 */ /* 0x000fea0003800000 */
.L_x_458:
[----:B------:R-:W-:Y:S01]  /*116b0*/  @!P5 IMAD R107, R107, R17, R2 ;  /* 0x000000116b6bd224 */ /* 0x000fe200078e0202 */
[----:B------:R-:W-:Y:S04]  /*116c0*/  BSSY B1, `(.L_x_460) ;  /* 0x0000006000017945 */ /* 0x000fe80003800000 */
[----:B------:R0:W-:Y:S01]  /*116d0*/  @!P5 STG.E.U8 desc[UR36][R8.64+0xa1], R107 ;  /* 0x0000a16b0800d986 */ /* 0x0001e2000c101124 */
[----:B------:R-:W-:Y:S05]  /*116e0*/  @P6 BRA `(.L_x_461) ;  /* 0x00000000000c6947 */ /* 0x000fea0003800000 */
[----:B------:R-:W0:Y:S02]  /*116f0*/  LDG.E.U8 R16, desc[UR36][R14.64+0xa8] ;  /* 0x0000a8240e107981 */ /* 0x000e24000c1e1100 */
[----:B0-----:R-:W-:-:S05]  /*11700*/  PRMT R3, R16, 0x8880, RZ ;  /* 0x0000888010037816 */ /* 0x001fca00000000ff */
[----:B------:R-:W-:-:S07]  /*11710*/  IMAD R2, R3, R18, RZ ;  /* 0x0000001203027224 */ /* 0x000fce00078e02ff */
.L_x_461:
[----:B------:R-:W-:Y:S05]  /*11720*/  BSYNC B1 ;  /* 0x0000000000017941 */ /* 0x000fea0003800000 */
.L_x_460:
[----:B0-----:R-:W-:Y:S01]  /*11730*/  @!P6 IMAD R3, R108, R17, R2 ;  /* 0x000000116c03e224 */ /* 0x001fe200078e0202 */
[----:B------:R-:W-:Y:S04]  /*11740*/  BSSY B1, `(.L_x_462) ;  /* 0x0000006000017945 */ /* 0x000fe80003800000 */
[----:B------:R0:W-:Y:S01]  /*11750*/  @!P6 STG.E.U8 desc[UR36][R6.64+0xa8], R3 ;  /* 0x0000a8030600e986 */ /* 0x0001e2000c101124 */
[----:B------:R-:W-:Y:S05]  /*11760*/  @P1 BRA `(.L_x_463) ;  /* 0x00000000000c1947 */ /* 0x000fea0003800000 */
[----:B------:R-:W0:Y:S02]  /*11770*/  LDG.E.U8 R16, desc[UR36][R14.64+0xa9] ;  /* 0x0000a9240e107981 */ /* 0x000e24000c1e1100 */
[----:B0-----:R-:W-:-:S05]  /*11780*/  PRMT R3, R16, 0x8880, RZ ;  /* 0x0000888010037816 */ /* 0x001fca00000000ff */
[----:B------:R-:W-:-:S07]  /*11790*/  IMAD R2, R3, R18, RZ ;  /* 0x0000001203027224 */ /* 0x000fce00078e02ff */
.L_x_463:
[----:B------:R-:W-:Y:S05]  /*117a0*/  BSYNC B1 ;  /* 0x0000000000017941 */ /* 0x000fea0003800000 */
.L_x_462:
        /* <DEDUP_REMOVED lines=12> */
.L_x_465:
[----:B------:R-:W-:Y:S05]  /*11870*/  BSYNC B1 ;  /* 0x0000000000017941 */ /* 0x000fea0003800000 */
.L_x_464:
[----:B0-----:R-:W-:Y:S01]  /*11880*/  @!P4 IMAD R3, R110, R17, R2 ;  /* 0x000000116e03c224 */ /* 0x001fe200078e0202 */
[----:B------:R-:W-:Y:S04]  /*11890*/  BSSY B1, `(.L_x_466) ;  /* 0x0000006000017945 */ /* 0x000fe80003800000 */
[----:B------:R0:W-:Y:S01]  /*118a0*/  @!P4 STG.E.U8 desc[UR36][R8.64+0xa8], R3 ;  /* 0x0000a8030800c986 */ /* 0x0001e2000c101124 */
[----:B------:R-:W-:Y:S05]  /*118b0*/  @P3 BRA `(.L_x_467) ;  /* 0x00000000000c3947 */ /* 0x000fea0003800000 */
[----:B------:R-:W0:Y:S02]  /*118c0*/  LDG.E.U8 R16, desc[UR36][R156.64+0xa9] ;  /* 0x0000a9249c107981 */ /* 0x000e24000c1e1100 */
[----:B0-----:R-:W-:-:S05]  /*118d0*/  PRMT R3, R16, 0x8880, RZ ;  /* 0x0000888010037816 */ /* 0x001fca00000000ff */
[----:B------:R-:W-:-:S07]  /*118e0*/  IMAD R2, R3, R18, RZ ;  /* 0x0000001203027224 */ /* 0x000fce00078e02ff */
.L_x_467:
[----:B------:R-:W-:Y:S05]  /*118f0*/  BSYNC B1 ;  /* 0x0000000000017941 */ /* 0x000fea0003800000 */
.L_x_466:
[----:B------:R-:W-:Y:S01]  /*11900*/  @!P3 IMAD R111, R111, R17, R2 ;  /* 0x000000116f6fb224 */ /* 0x000fe200078e0202 */
[----:B------:R-:W-:Y:S04]  /*11910*/  BSSY B1, `(.L_x_468) ;  /* 0x0000006000017945 */ /* 0x000fe80003800000 */
[----:B------:R0:W-:Y:S01]  /*11920*/  @!P3 STG.E.U8 desc[UR36][R8.64+0xa9], R111 ;  /* 0x0000a96f0800b986 */ /* 0x0001e2000c101124 */
[----:B------:R-:W-:Y:S05]  /*11930*/  @P5 BRA `(.L_x_469) ;  /* 0x00000000000c5947 */ /* 0x000fea0003800000 */
[----:B------:R-:W0:Y:S02]  /*11940*/  LDG.E.U8 R16, desc[UR36][R14.64+0xb0] ;  /* 0x0000b0240e107981 */ /* 0x000e24000c1e1100 */
[----:B0-----:R-:W-:-:S05]  /*11950*/  PRMT R3, R16, 0x8880, RZ ;  /* 0x0000888010037816 */ /* 0x001fca00000000ff */
[----:B------:R-:W-:-:S07]  /*11960*/  IMAD R2, R3, R18, RZ ;  /* 0x0000001203027224 */ /* 0x000fce00078e02ff */
.L_x_469:
[----:B------:R-:W-:Y:S05]  /*11970*/  BSYNC B1 ;  /* 0x0000000000017941 */ /* 0x000fea0003800000 */
.L_x_468:
[----:B0-----:R-:W-:Y:S01]  /*11980*/  @!P5 IMAD R3, R112, R17, R2 ;  /* 0x000000117003d224 */ /* 0x001fe200078e0202 */
[----:B------:R-:W-:Y:S04]  /*11990*/  BSSY B1, `(.L_x_470) ;  /* 0x0000006000017945 */ /* 0x000fe80003800000 */
[----:B------:R0:W-:Y:S01]  /*119a0*/  @!P5 STG.E.U8 desc[UR36][R6.64+0xb0], R3 ;  /* 0x0000b0030600d986 */ /* 0x0001e2000c101124 */
[----:B------:R-:W-:Y:S05]  /*119b0*/  @P6 BRA `(.L_x_471) ;  /* 0x00000000000c6947 */ /* 0x000fea0003800000 */
[----:B------:R-:W0:Y:S02]  /*119c0*/  LDG.E.U8 R16, desc[UR36][R14.64+0xb1] ;  /* 0x0000b1240e107981 */ /* 0x000e24000c1e1100 */
[----:B0-----:R-:W-:-:S05]  /*119d0*/  PRMT R3, R16, 0x8880, RZ ;  /* 0x0000888010037816 */ /* 0x001fca00000000ff */
[----:B------:R-:W-:-:S07]  /*119e0*/  IMAD R2, R3, R18, RZ ;  /* 0x0000001203027224 */ /* 0x000fce00078e02ff */
.L_x_471:
[----:B------:R-:W-:Y:S05]  /*119f0*/  BSYNC B1 ;  /* 0x0000000000017941 */ /* 0x000fea0003800000 */
.L_x_470:
[----:B------:R-:W-:Y:S01]  /*11a00*/  @!P6 IMAD R113, R113, R17, R2 ;  /* 0x000000117171e224 */ /* 0x000fe200078e0202 */
[----:B------:R-:W-:Y:S04]  /*11a10*/  BSSY B1, `(.L_x_472) ;  /* 0x0000006000017945 */ /* 0x000fe80003800000 */
[----:B------:R0:W-:Y:S01]  /*11a20*/  @!P6 STG.E.U8 desc[UR36][R6.64+0xb1], R113 ;  /* 0x0000b1710600e986 */ /* 0x0001e2000c101124 */
[----:B------:R-:W-:Y:S05]  /*11a30*/  @P1 BRA `(.L_x_473) ;  /* 0x00000000000c1947 */ /* 0x000fea0003800000 */
[----:B------:R-:W0:Y:S02]  /*11a40*/  LDG.E.U8 R16, desc[UR36][R156.64+0xb0] ;  /* 0x0000b0249c107981 */ /* 0x000e24000c1e1100 */
[----:B0-----:R-:W-:-:S05]  /*11a50*/  PRMT R3, R16, 0x8880, RZ ;  /* 0x0000888010037816 */ /* 0x001fca00000000ff */
[----:B------:R-:W-:-:S07]  /*11a60*/  IMAD R2, R3, R18, RZ ;  /* 0x0000001203027224 */ /* 0x000fce00078e02ff */
.L_x_473:
[----:B------:R-:W-:Y:S05]  /*11a70*/  BSYNC B1 ;  /* 0x0000000000017941 */ /* 0x000fea0003800000 */
.L_x_472:
        /* <DEDUP_REMOVED lines=12> */
.L_x_475:
[----:B------:R-:W-:Y:S05]  /*11b40*/  BSYNC B1 ;  /* 0x0000000000017941 */ /* 0x000fea0003800000 */
.L_x_474:
[----:B------:R-:W-:Y:S01]  /*11b50*/  @!P4 IMAD R115, R115, R17, R2 ;  /* 0x000000117373c224 */ /* 0x000fe200078e0202 */
[----:B------:R-:W-:Y:S04]  /*11b60*/  BSSY B1, `(.L_x_476) ;  /* 0x0000006000017945 */ /* 0x000fe80003800000 */
[----:B------:R0:W-:Y:S01]  /*11b70*/  @!P4 STG.E.U8 desc[UR36][R8.64+0xb1], R115 ;  /* 0x0000b1730800c986 */ /* 0x0001e2000c101124 */
[----:B------:R-:W-:Y:S05]  /*11b80*/  @P3 BRA `(.L_x_477) ;  /* 0x00000000000c3947 */ /* 0x000fea0003800000 */
[----:B------:R-:W0:Y:S02]  /*11b90*/  LDG.E.U8 R16, desc[UR36][R14.64+0xb8] ;  /* 0x0000b8240e107981 */ /* 0x000e24000c1e1100 */
[----:B0-----:R-:W-:-:S05]  /*11ba0*/  PRMT R3, R16, 0x8880, RZ ;  /* 0x0000888010037816 */ /* 0x001fca00000000ff */
[----:B------:R-:W-:-:S07]  /*11bb0*/  IMAD R2, R3, R18, RZ ;  /* 0x0000001203027224 */ /* 0x000fce00078e02ff */
.L_x_477:
[----:B------:R-:W-:Y:S05]  /*11bc0*/  BSYNC B1 ;  /* 0x0000000000017941 */ /* 0x000fea0003800000 */
.L_x_476:
[----:B0-----:R-:W-:Y:S01]  /*11bd0*/  @!P3 IMAD R3, R116, R17, R2 ;  /* 0x000000117403b224 */ /* 0x001fe200078e0202 */
[----:B------:R-:W-:Y:S04]  /*11be0*/  BSSY B1, `(.L_x_478) ;  /* 0x0000006000017945 */ /* 0x000fe80003800000 */
[----:B------:R0:W-:Y:S01]  /*11bf0*/  @!P3 STG.E.U8 desc[UR36][R6.64+0xb8], R3 ;  /* 0x0000b8030600b986 */ /* 0x0001e2000c101124 */
[----:B------:R-:W-:Y:S05]  /*11c00*/  @P5 BRA `(.L_x_479) ;  /* 0x00000000000c5947 */ /* 0x000fea0003800000 */
[----:B------:R-:W0:Y:S02]  /*11c10*/  LDG.E.U8 R16, desc[UR36][R14.64+0xb9] ;  /* 0x0000b9240e107981 */ /* 0x000e24000c1e1100 */
[----:B0-----:R-:W-:-:S05]  /*11c20*/  PRMT R3, R16, 0x8880, RZ ;  /* 0x0000888010037816 */ /* 0x001fca00000000ff */
[----:B------:R-:W-:-:S07]  /*11c30*/  IMAD R2, R3, R18, RZ ;  /* 0x0000001203027224 */ /* 0x000fce00078e02ff */
.L_x_479:
[----:B------:R-:W-:Y:S05]  /*11c40*/  BSYNC B1 ;  /* 0x0000000000017941 */ /* 0x000fea0003800000 */
.L_x_478:
[----:B------:R-:W-:Y:S01]  /*11c50*/  @!P5 IMAD R117, R117, R17, R2 ;  /* 0x000000117575d224 */ /* 0x000fe200078e0202 */
[----:B------:R-:W-:Y:S04]  /*11c60*/  BSSY B1, `(.L_x_480) ;  /* 0x0000006000017945 */ /* 0x000fe80003800000 */
[----:B------:R0:W-:Y:S01]  /*11c70*/  @!P5 STG.E.U8 desc[UR36][R6.64+0xb9], R117 ;  /* 0x0000b9750600d986 */ /* 0x0001e2000c101124 */
[----:B------:R-:W-:Y:S05]  /*11c80*/  @P6 BRA `(.L_x_481) ;  /* 0x00000000000c6947 */ /* 0x000fea0003800000 */
[----:B------:R-:W0:Y:S02]  /*11c90*/  LDG.E.U8 R16, desc[UR36][R156.64+0xb8] ;  /* 0x0000b8249c107981 */ /* 0x000e24000c1e1100 */
[----:B0-----:R-:W-:-:S05]  /*11ca0*/  PRMT R3, R16, 0x8880, RZ ;  /* 0x0000888010037816 */ /* 0x001fca00000000ff */
[----:B------:R-:W-:-:S07]  /*11cb0*/  IMAD R2, R3, R18, RZ ;  /* 0x0000001203027224 */ /* 0x000fce00078e02ff */
.L_x_481:
[----:B------:R-:W-:Y:S05]  /*11cc0*/  BSYNC B1 ;  /* 0x0000000000017941 */ /* 0x000fea0003800000 */
.L_x_480:
[----:B0-----:R-:W-:Y:S01]  /*11cd0*/  @!P6 IMAD R3, R118, R17, R2 ;  /* 0x000000117603e224 */ /* 0x001fe200078e0202 */
[----:B------:R-:W-:Y:S04]  /*11ce0*/  BSSY B1, `(.L_x_482) ;  /* 0x0000006000017945 */ /* 0x000fe80003800000 */
[----:B------:R0:W-:Y:S01]  /*11cf0*/  @!P6 STG.E.U8 desc[UR36][R8.64+0xb8], R3 ;  /* 0x0000b8030800e986 */ /* 0x0001e2000c101124 */
[----:B------:R-:W-:Y:S05]  /*11d00*/  @P1 BRA `(.L_x_483) ;  /* 0x00000000000c1947 */ /* 0x000fea0003800000 */
[----:B------:R-:W0:Y:S02]  /*11d10*/  LDG.E.U8 R16, desc[UR36][R156.64+0xb9] ;  /* 0x0000b9249c107981 */ /* 0x000e24000c1e1100 */
[----:B0-----:R-:W-:-:S05]  /*11d20*/  PRMT R3, R16, 0x8880, RZ ;  /* 0x0000888010037816 */ /* 0x001fca00000000ff */
[----:B------:R-:W-:-:S07]  /*11d30*/  IMAD R2, R3, R18, RZ ;  /* 0x0000001203027224 */ /* 0x000fce00078e02ff */
.L_x_483:
[----:B------:R-:W-:Y:S05]  /*11d40*/  BSYNC B1 ;  /* 0x0000000000017941 */ /* 0x000fea0003800000 */
.L_x_482:
        /* <DEDUP_REMOVED lines=12> */
.L_x_485:
[----:B------:R-:W-:Y:S05]  /*11e10*/  BSYNC B1 ;  /* 0x0000000000017941 */ /* 0x000fea0003800000 */
.L_x_484:
[----:B0-----:R-:W-:Y:S01]  /*11e20*/  @!P4 IMAD R3, R120, R17, R2 ;  /* 0x000000117803c224 */ /* 0x001fe200078e0202 */
[----:B------:R-:W-:Y:S04]  /*11e30*/  BSSY B1, `(.L_x_486) ;  /* 0x0000006000017945 */ /* 0x000fe80003800000 */
[----:B------:R0:W-:Y:S01]  /*11e40*/  @!P4 STG.E.U8 desc[UR36][R6.64+0xc0], R3 ;  /* 0x0000c0030600c986 */ /* 0x0001e2000c101124 */
[----:B------:R-:W-:Y:S05]  /*11e50*/  @P3 BRA `(.L_x_487) ;  /* 0x00000000000c3947 */ /* 0x000fea0003800000 */
[----:B------:R-:W0:Y:S02]  /*11e60*/  LDG.E.U8 R16, desc[UR36][R14.64+0xc1] ;  /* 0x0000c1240e107981 */ /* 0x000e24000c1e1100 */
[----:B0-----:R-:W-:-:S05]  /*11e70*/  PRMT R3, R16, 0x8880, RZ ;  /* 0x0000888010037816 */ /* 0x001fca00000000ff */
[----:B------:R-:W-:-:S07]  /*11e80*/  IMAD R2, R3, R18, RZ ;  /* 0x0000001203027224 */ /* 0x000fce00078e02ff */
.L_x_487:
[----:B------:R-:W-:Y:S05]  /*11e90*/  BSYNC B1 ;  /* 0x0000000000017941 */ /* 0x000fea0003800000 */
.L_x_486:
[----:B------:R-:W-:Y:S01]  /*11ea0*/  @!P3 IMAD R121, R121, R17, R2 ;  /* 0x000000117979b224 */ /* 0x000fe200078e0202 */
[----:B------:R-:W-:Y:S04]  /*11eb0*/  BSSY B1, `(.L_x_488) ;  /* 0x0000006000017945 */ /* 0x000fe80003800000 */
[----:B------:R0:W-:Y:S01]  /*11ec0*/  @!P3 STG.E.U8 desc[UR36][R6.64+0xc1], R121 ;  /* 0x0000c1790600b986 */ /* 0x0001e2000c101124 */
[----:B------:R-:W-:Y:S05]  /*11ed0*/  @P5 BRA `(.L_x_489) ;  /* 0x00000000000c5947 */ /* 0x000fea0003800000 */
[----:B------:R-:W0:Y:S02]  /*11ee0*/  LDG.E.U8 R16, desc[UR36][R156.64+0xc0] ;  /* 0x0000c0249c107981 */ /* 0x000e24000c1e1100 */
[----:B0-----:R-:W-:-:S05]  /*11ef0*/  PRMT R3, R16, 0x8880, RZ ;  /* 0x0000888010037816 */ /* 0x001fca00000000ff */
[----:B------:R-:W-:-:S07]  /*11f00*/  IMAD R2, R3, R18, RZ ;  /* 0x0000001203027224 */ /* 0x000fce00078e02ff */
.L_x_489:
[----:B------:R-:W-:Y:S05]  /*11f10*/  BSYNC B1 ;  /* 0x0000000000017941 */ /* 0x000fea0003800000 */
.L_x_488:
[----:B0-----:R-:W-:Y:S01]  /*11f20*/  @!P5 IMAD R3, R122, R17, R2 ;  /* 0x000000117a03d224 */ /* 0x001fe200078e0202 */
[----:B------:R-:W-:Y:S04]  /*11f30*/  BSSY B1, `(.L_x_490) ;  /* 0x0000006000017945 */ /* 0x000fe80003800000 */
[----:B------:R0:W-:Y:S01]  /*11f40*/  @!P5 STG.E.U8 desc[UR36][R8.64+0xc0], R3 ;  /* 0x0000c0030800d986 */ /* 0x0001e2000c101124 */
[----:B------:R-:W-:Y:S05]  /*11f50*/  @P6 BRA `(.L_x_491) ;  /* 0x00000000000c6947 */ /* 0x000fea0003800000 */
[----:B------:R-:W0:Y:S02]  /*11f60*/  LDG.E.U8 R16, desc[UR36][R156.64+0xc1] ;  /* 0x0000c1249c107981 */ /* 0x000e24000c1e1100 */
[----:B0-----:R-:W-:-:S05]  /*11f70*/  PRMT R3, R16, 0x8880, RZ ;  /* 0x0000888010037816 */ /* 0x001fca00000000ff */
[----:B------:R-:W-:-:S07]  /*11f80*/  IMAD R2, R3, R18, RZ ;  /* 0x0000001203027224 */ /* 0x000fce00078e02ff */
.L_x_491:
[----:B------:R-:W-:Y:S05]  /*11f90*/  BSYNC B1 ;  /* 0x0000000000017941 */ /* 0x000fea0003800000 */
.L_x_490:
[----:B------:R-:W-:Y:S01]  /*11fa0*/  @!P6 IMAD R123, R123, R17, R2 ;  /* 0x000000117b7be224 */ /* 0x000fe200078e0202 */
[----:B------:R-:W-:Y:S04]  /*11fb0*/  BSSY B1, `(.L_x_492) ;  /* 0x0000006000017945 */ /* 0x000fe80003800000 */
[----:B------:R0:W-:Y:S01]  /*11fc0*/  @!P6 STG.E.U8 desc[UR36][R8.64+0xc1], R123 ;  /* 0x0000c17b0800e986 */ /* 0x0001e2000c101124 */
[----:B------:R-:W-:Y:S05]  /*11fd0*/  @P1 BRA `(.L_x_493) ;  /* 0x00000000000c1947 */ /* 0x000fea0003800000 */
[----:B------:R-:W0:Y:S02]  /*11fe0*/  LDG.E.U8 R16, desc[UR36][R14.64+0xc8] ;  /* 0x0000c8240e107981 */ /* 0x000e24000c1e1100 */
[----:B0-----:R-:W-:-:S05]  /*11ff0*/  PRMT R3, R16, 0x8880, RZ ;  /* 0x0000888010037816 */ /* 0x001fca00000000ff */
[----:B------:R-:W-:-:S07]  /*12000*/  IMAD R2, R3, R18, RZ ;  /* 0x0000001203027224 */ /* 0x000fce00078e02ff */
.L_x_493:
[----:B------:R-:W-:Y:S05]  /*12010*/  BSYNC B1 ;  /* 0x0000000000017941 */ /* 0x000fea0003800000 */
.L_x_492:
        /* <DEDUP_REMOVED lines=12> */
.L_x_495:
[----:B------:R-:W-:Y:S05]  /*120e0*/  BSYNC B1 ;  /* 0x0000000000017941 */ /* 0x000fea0003800000 */
.L_x_494:
[----:B------:R-:W-:Y:S01]  /*120f0*/  @!P4 IMAD R125, R125, R17, R2 ;  /* 0x000000117d7dc224 */ /* 0x000fe200078e0202 */
[----:B------:R-:W-:Y:S04]  /*12100*/  BSSY B1, `(.L_x_496) ;  /* 0x0000006000017945 */ /* 0x000fe80003800000 */
[----:B------:R0:W-:Y:S01]  /*12110*/  @!P4 STG.E.U8 desc[UR36][R6.64+0xc9], R125 ;  /* 0x0000c97d0600c986 */ /* 0x0001e2000c101124 */
[----:B------:R-:W-:Y:S05]  /*12120*/  @P3 BRA `(.L_x_497) ;  /* 0x00000000000c3947 */ /* 0x000fea0003800000 */
[----:B------:R-:W0:Y:S02]  /*12130*/  LDG.E.U8 R16, desc[UR36][R156.64+0xc8] ;  /* 0x0000c8249c107981 */ /* 0x000e24000c1e1100 */
[----:B0-----:R-:W-:-:S05]  /*12140*/  PRMT R3, R16, 0x8880, RZ ;  /* 0x0000888010037816 */ /* 0x001fca00000000ff */
[----:B------:R-:W-:-:S07]  /*12150*/  IMAD R2, R3, R18, RZ ;  /* 0x0000001203027224 */ /* 0x000fce00078e02ff */
.L_x_497:
[----:B------:R-:W-:Y:S05]  /*12160*/  BSYNC B1 ;  /* 0x0000000000017941 */ /* 0x000fea0003800000 */
.L_x_496:
[----:B0-----:R-:W-:Y:S01]  /*12170*/  @!P3 IMAD R3, R126, R17, R2 ;  /* 0x000000117e03b224 */ /* 0x001fe200078e0202 */
[----:B------:R-:W-:Y:S04]  /*12180*/  BSSY B1, `(.L_x_498) ;  /* 0x0000006000017945 */ /* 0x000fe80003800000 */
[----:B------:R0:W-:Y:S01]  /*12190*/  @!P3 STG.E.U8 desc[UR36][R8.64+0xc8], R3 ;  /* 0x0000c8030800b986 */ /* 0x0001e2000c101124 */
[----:B------:R-:W-:Y:S05]  /*121a0*/  @P5 BRA `(.L_x_499) ;  /* 0x00000000000c5947 */ /* 0x000fea0003800000 */
[----:B------:R-:W0:Y:S02]  /*121b0*/  LDG.E.U8 R16, desc[UR36][R156.64+0xc9] ;  /* 0x0000c9249c107981 */ /* 0x000e24000c1e1100 */
[----:B0-----:R-:W-:-:S05]  /*121c0*/  PRMT R3, R16, 0x8880, RZ ;  /* 0x0000888010037816 */ /* 0x001fca00000000ff */
[----:B------:R-:W-:-:S07]  /*121d0*/  IMAD R2, R3, R18, RZ ;  /* 0x0000001203027224 */ /* 0x000fce00078e02ff */
.L_x_499:
[----:B------:R-:W-:Y:S05]  /*121e0*/  BSYNC B1 ;  /* 0x0000000000017941 */ /* 0x000fea0003800000 */
.L_x_498:
[----:B------:R-:W-:Y:S01]  /*121f0*/  @!P5 IMAD R127, R127, R17, R2 ;  /* 0x000000117f7fd224 */ /* 0x000fe200078e0202 */
[----:B------:R-:W-:Y:S04]  /*12200*/  BSSY B1, `(.L_x_500) ;  /* 0x0000006000017945 */ /* 0x000fe80003800000 */
[----:B------:R0:W-:Y:S01]  /*12210*/  @!P5 STG.E.U8 desc[UR36][R8.64+0xc9], R127 ;  /* 0x0000c97f0800d986 */ /* 0x0001e2000c101124 */
[----:B------:R-:W-:Y:S05]  /*12220*/  @P6 BRA `(.L_x_501) ;  /* 0x00000000000c6947 */ /* 0x000fea0003800000 */
[----:B------:R-:W0:Y:S02]  /*12230*/  LDG.E.U8 R16, desc[UR36][R14.64+0xd0] ;  /* 0x0000d0240e107981 */ /* 0x000e24000c1e1100 */
[----:B0-----:R-:W-:-:S05]  /*12240*/  PRMT R3, R16, 0x8880, RZ ;  /* 0x0000888010037816 */ /* 0x001fca00000000ff */
[----:B------:R-:W-:-:S07]  /*12250*/  IMAD R2, R3, R18, RZ ;  /* 0x0000001203027224 */ /* 0x000fce00078e02ff */
.L_x_501:
[----:B------:R-:W-:Y:S05]  /*12260*/  BSYNC B1 ;  /* 0x0000000000017941 */ /* 0x000fea0003800000 */
.L_x_500:
[----:B0-----:R-:W-:Y:S01]  /*12270*/  @!P6 IMAD R3, R128, R17, R2 ;  /* 0x000000118003e224 */ /* 0x001fe200078e0202 */
[----:B------:R-:W-:Y:S04]  /*12280*/  BSSY B1, `(.L_x_502) ;  /* 0x0000006000017945 */ /* 0x000fe80003800000 */
[----:B------:R0:W-:Y:S01]  /*12290*/  @!P6 STG.E.U8 desc[UR36][R6.64+0xd0], R3 ;  /* 0x0000d0030600e986 */ /* 0x0001e2000c101124 */
[----:B------:R-:W-:Y:S05]  /*122a0*/  @P1 BRA `(.L_x_503) ;  /* 0x00000000000c1947 */ /* 0x000fea0003800000 */
[----:B------:R-:W0:Y:S02]  /*122b0*/  LDG.E.U8 R16, desc[UR36][R14.64+0xd1] ;  /* 0x0000d1240e107981 */ /* 0x000e24000c1e1100 */
[----:B0-----:R-:W-:-:S05]  /*122c0*/  PRMT R3, R16, 0x8880, RZ ;  /* 0x0000888010037816 */ /* 0x001fca00000000ff */
[----:B------:R-:W-:-:S07]  /*122d0*/  IMAD R2, R3, R18, RZ ;  /* 0x0000001203027224 */ /* 0x000fce00078e02ff */
.L_x_503:
[----:B------:R-:W-:Y:S05]  /*122e0*/  BSYNC B1 ;  /* 0x0000000000017941 */ /* 0x000fea0003800000 */
.L_x_502:
        /* <DEDUP_REMOVED lines=12> */
.L_x_505:
[----:B------:R-:W-:Y:S05]  /*123b0*/  BSYNC B1 ;  /* 0x0000000000017941 */ /* 0x000fea0003800000 */
.L_x_504:
[----:B0-----:R-:W-:Y:S01]  /*123c0*/  @!P4 IMAD R3, R130, R17, R2 ;  /* 0x000000118203c224 */ /* 0x001fe200078e0202 */
[----:B------:R-:W-:Y:S04]  /*123d0*/  BSSY B1, `(.L_x_506) ;  /* 0x0000006000017945 */ /* 0x000fe80003800000 */
[----:B------:R0:W-:Y:S01]  /*123e0*/  @!P4 STG.E.U8 desc[UR36][R8.64+0xd0], R3 ;  /* 0x0000d0030800c986 */ /* 0x0001e2000c101124 */
[----:B------:R-:W-:Y:S05]  /*123f0*/  @P3 BRA `(.L_x_507) ;  /* 0x00000000000c3947 */ /* 0x000fea0003800000 */
[----:B------:R-:W0:Y:S02]  /*12400*/  LDG.E.U8 R16, desc[UR36][R156.64+0xd1] ;  /* 0x0000d1249c107981 */ /* 0x000e24000c1e1100 */
[----:B0-----:R-:W-:-:S05]  /*12410*/  PRMT R3, R16, 0x8880, RZ ;  /* 0x0000888010037816 */ /* 0x001fca00000000ff */
[----:B------:R-:W-:-:S07]  /*12420*/  IMAD R2, R3, R18, RZ ;  /* 0x0000001203027224 */ /* 0x000fce00078e02ff */
.L_x_507:
[----:B------:R-:W-:Y:S05]  /*12430*/  BSYNC B1 ;  /* 0x0000000000017941 */ /* 0x000fea0003800000 */
.L_x_506:
[----:B------:R-:W-:Y:S01]  /*12440*/  @!P3 IMAD R131, R131, R17, R2 ;  /* 0x000000118383b224 */ /* 0x000fe200078e0202 */
[----:B------:R-:W-:Y:S04]  /*12450*/  BSSY B1, `(.L_x_508) ;  /* 0x0000006000017945 */ /* 0x000fe80003800000 */
[----:B------:R0:W-:Y:S01]  /*12460*/  @!P3 STG.E.U8 desc[UR36][R8.64+0xd1], R131 ;  /* 0x0000d1830800b986 */ /* 0x0001e2000c101124 */
[----:B------:R-:W-:Y:S05]  /*12470*/  @P5 BRA `(.L_x_509) ;  /* 0x00000000000c5947 */ /* 0x000fea0003800000 */
[----:B------:R-:W0:Y:S02]  /*12480*/  LDG.E.U8 R16, desc[UR36][R14.64+0xd8] ;  /* 0x0000d8240e107981 */ /* 0x000e24000c1e1100 */
[----:B0-----:R-:W-:-:S05]  /*12490*/  PRMT R3, R16, 0x8880, RZ ;  /* 0x0000888010037816 */ /* 0x001fca00000000ff */
[----:B------:R-:W-:-:S07]  /*124a0*/  IMAD R2, R3, R18, RZ ;  /* 0x0000001203027224 */ /* 0x000fce00078e02ff */
.L_x_509:
[----:B------:R-:W-:Y:S05]  /*124b0*/  BSYNC B1 ;  /* 0x0000000000017941 */ /* 0x000fea0003800000 */
.L_x_508:
[----:B0-----:R-:W-:Y:S01]  /*124c0*/  @!P5 IMAD R3, R132, R17, R2 ;  /* 0x000000118403d224 */ /* 0x001fe200078e0202 */
[----:B------:R-:W-:Y:S04]  /*124d0*/  BSSY B1, `(.L_x_510) ;  /* 0x0000006000017945 */ /* 0x000fe80003800000 */
[----:B------:R0:W-:Y:S01]  /*124e0*/  @!P5 STG.E.U8 desc[UR36][R6.64+0xd8], R3 ;  /* 0x0000d8030600d986 */ /* 0x0001e2000c101124 */
[----:B------:R-:W-:Y:S05]  /*124f0*/  @P6 BRA `(.L_x_511) ;  /* 0x00000000000c6947 */ /* 0x000fea0003800000 */
[----:B------:R-:W0:Y:S02]  /*12500*/  LDG.E.U8 R16, desc[UR36][R14.64+0xd9] ;  /* 0x0000d9240e107981 */ /* 0x000e24000c1e1100 */
[----:B0-----:R-:W-:-:S05]  /*12510*/  PRMT R3, R16, 0x8880, RZ ;  /* 0x0000888010037816 */ /* 0x001fca00000000ff */
[----:B------:R-:W-:-:S07]  /*12520*/  IMAD R2, R3, R18, RZ ;  /* 0x0000001203027224 */ /* 0x000fce00078e02ff */
.L_x_511:
[----:B------:R-:W-:Y:S05]  /*12530*/  BSYNC B1 ;  /* 0x0000000000017941 */ /* 0x000fea0003800000 */
.L_x_510:
[----:B------:R-:W-:Y:S01]  /*12540*/  @!P6 IMAD R133, R133, R17, R2 ;  /* 0x000000118585e224 */ /* 0x000fe200078e0202 */
[----:B------:R-:W-:Y:S04]  /*12550*/  BSSY B1, `(.L_x_512) ;  /* 0x0000006000017945 */ /* 0x000fe80003800000 */
[----:B------:R0:W-:Y:S01]  /*12560*/  @!P6 STG.E.U8 desc[UR36][R6.64+0xd9], R133 ;  /* 0x0000d9850600e986 */ /* 0x0001e2000c101124 */
[----:B------:R-:W-:Y:S05]  /*12570*/  @P1 BRA `(.L_x_513) ;  /* 0x00000000000c1947 */ /* 0x000fea0003800000 */
[----:B------:R-:W0:Y:S02]  /*12580*/  LDG.E.U8 R16, desc[UR36][R156.64+0xd8] ;  /* 0x0000d8249c107981 */ /* 0x000e24000c1e1100 */
[----:B0-----:R-:W-:-:S05]  /*12590*/  PRMT R3, R16, 0x8880, RZ ;  /* 0x0000888010037816 */ /* 0x001fca00000000ff */
[----:B------:R-:W-:-:S07]  /*125a0*/  IMAD R2, R3, R18, RZ ;  /* 0x0000001203027224 */ /* 0x000fce00078e02ff */
.L_x_513:
[----:B------:R-:W-:Y:S05]  /*125b0*/  BSYNC B1 ;  /* 0x0000000000017941 */ /* 0x000fea0003800000 */
.L_x_512:
        /* <DEDUP_REMOVED lines=12> */
.L_x_515:
[----:B------:R-:W-:Y:S05]  /*12680*/  BSYNC B1 ;  /* 0x0000000000017941 */ /* 0x000fea0003800000 */
.L_x_514:
[----:B------:R-:W-:Y:S01]  /*12690*/  @!P4 IMAD R135, R135, R17, R2 ;  /* 0x000000118787c224 */ /* 0x000fe200078e0202 */
[----:B------:R-:W-:Y:S04]  /*126a0*/  BSSY B1, `(.L_x_516) ;  /* 0x0000006000017945 */ /* 0x000fe80003800000 */
[----:B------:R0:W-:Y:S01]  /*126b0*/  @!P4 STG.E.U8 desc[UR36][R8.64+0xd9], R135 ;  /* 0x0000d9870800c986 */ /* 0x0001e2000c101124 */
[----:B------:R-:W-:Y:S05]  /*126c0*/  @P3 BRA `(.L_x_517) ;  /* 0x00000000000c3947 */ /* 0x000fea0003800000 */
[----:B------:R-:W0:Y:S02]  /*126d0*/  LDG.E.U8 R16, desc[UR36][R14.64+0xe0] ;  /* 0x0000e0240e107981 */ /* 0x000e24000c1e1100 */
[----:B0-----:R-:W-:-:S05]  /*126e0*/  PRMT R3, R16, 0x8880, RZ ;  /* 0x0000888010037816 */ /* 0x001fca00000000ff */
[----:B------:R-:W-:-:S07]  /*126f0*/  IMAD R2, R3, R18, RZ ;  /* 0x0000001203027224 */ /* 0x000fce00078e02ff */
.L_x_517:
[----:B------:R-:W-:Y:S05]  /*12700*/  BSYNC B1 ;  /* 0x0000000000017941 */ /* 0x000fea0003800000 */
.L_x_516:
[----:B0-----:R-:W-:Y:S01]  /*12710*/  @!P3 IMAD R3, R136, R17, R2 ;  /* 0x000000118803b224 */ /* 0x001fe200078e0202 */
[----:B------:R-:W-:Y:S04]  /*12720*/  BSSY B1, `(.L_x_518) ;  /* 0x0000006000017945 */ /* 0x000fe80003800000 */
[----:B------:R0:W-:Y:S01]  /*12730*/  @!P3 STG.E.U8 desc[UR36][R6.64+0xe0], R3 ;  /* 0x0000e0030600b986 */ /* 0x0001e2000c101124 */
[----:B------:R-:W-:Y:S05]  /*12740*/  @P5 BRA `(.L_x_519) ;  /* 0x00000000000c5947 */ /* 0x000fea0003800000 */
[----:B------:R-:W0:Y:S02]  /*12750*/  LDG.E.U8 R16, desc[UR36][R14.64+0xe1] ;  /* 0x0000e1240e107981 */ /* 0x000e24000c1e1100 */
[----:B0-----:R-:W-:-:S05]  /*12760*/  PRMT R3, R16, 0x8880, RZ ;  /* 0x0000888010037816 */ /* 0x001fca00000000ff */
[----:B------:R-:W-:-:S07]  /*12770*/  IMAD R2, R3, R18, RZ ;  /* 0x0000001203027224 */ /* 0x000fce00078e02ff */
.L_x_519:
[----:B------:R-:W-:Y:S05]  /*12780*/  BSYNC B1 ;  /* 0x0000000000017941 */ /* 0x000fea0003800000 */
.L_x_518:
[----:B------:R-:W-:Y:S01]  /*12790*/  @!P5 IMAD R137, R137, R17, R2 ;  /* 0x000000118989d224 */ /* 0x000fe200078e0202 */
[----:B------:R-:W-:Y:S04]  /*127a0*/  BSSY B1, `(.L_x_520) ;  /* 0x0000006000017945 */ /* 0x000fe80003800000 */
[----:B------:R0:W-:Y:S01]  /*127b0*/  @!P5 STG.E.U8 desc[UR36][R6.64+0xe1], R137 ;  /* 0x0000e1890600d986 */ /* 0x0001e2000c101124 */
[----:B------:R-:W-:Y:S05]  /*127c0*/  @P6 BRA `(.L_x_521) ;  /* 0x00000000000c6947 */ /* 0x000fea0003800000 */
[----:B------:R-:W0:Y:S02]  /*127d0*/  LDG.E.U8 R16, desc[UR36][R156.64+0xe0] ;  /* 0x0000e0249c107981 */ /* 0x000e24000c1e1100 */
[----:B0-----:R-:W-:-:S05]  /*127e0*/  PRMT R3, R16, 0x8880, RZ ;  /* 0x0000888010037816 */ /* 0x001fca00000000ff */
[----:B------:R-:W-:-:S07]  /*127f0*/  IMAD R2, R3, R18, RZ ;  /* 0x0000001203027224 */ /* 0x000fce00078e02ff */
.L_x_521:
[----:B------:R-:W-:Y:S05]  /*12800*/  BSYNC B1 ;  /* 0x0000000000017941 */ /* 0x000fea0003800000 */
.L_x_520:
[----:B0-----:R-:W-:Y:S01]  /*12810*/  @!P6 IMAD R3, R138, R17, R2 ;  /* 0x000000118a03e224 */ /* 0x001fe200078e0202 */
[----:B------:R-:W-:Y:S04]  /*12820*/  BSSY B1, `(.L_x_522) ;  /* 0x0000006000017945 */ /* 0x000fe80003800000 */
[----:B------:R0:W-:Y:S01]  /*12830*/  @!P6 STG.E.U8 desc[UR36][R8.64+0xe0], R3 ;  /* 0x0000e0030800e986 */ /* 0x0001e2000c101124 */
[----:B------:R-:W-:Y:S05]  /*12840*/  @P1 BRA `(.L_x_523) ;  /* 0x00000000000c1947 */ /* 0x000fea0003800000 */
[----:B------:R-:W0:Y:S02]  /*12850*/  LDG.E.U8 R16, desc[UR36][R156.64+0xe1] ;  /* 0x0000e1249c107981 */ /* 0x000e24000c1e1100 */
[----:B0-----:R-:W-:-:S05]  /*12860*/  PRMT R3, R16, 0x8880, RZ ;  /* 0x0000888010037816 */ /* 0x001fca00000000ff */
[----:B------:R-:W-:-:S07]  /*12870*/  IMAD R2, R3, R18, RZ ;  /* 0x0000001203027224 */ /* 0x000fce00078e02ff */
.L_x_523:
[----:B------:R-:W-:Y:S05]  /*12880*/  BSYNC B1 ;  /* 0x0000000000017941 */ /* 0x000fea0003800000 */
.L_x_522:
        /* <DEDUP_REMOVED lines=12> */
.L_x_525:
[----:B------:R-:W-:Y:S05]  /*12950*/  BSYNC B1 ;  /* 0x0000000000017941 */ /* 0x000fea0003800000 */
.L_x_524:
[----:B0-----:R-:W-:Y:S01]  /*12960*/  @!P5 IMAD R3, R140, R17, R2 ;  /* 0x000000118c03d224 */ /* 0x001fe200078e0202 */
[----:B------:R-:W-:Y:S04]  /*12970*/  BSSY B1, `(.L_x_526) ;  /* 0x0000006000017945 */ /* 0x000fe80003800000 */
[----:B------:R0:W-:Y:S01]  /*12980*/  @!P5 STG.E.U8 desc[UR36][R6.64+0xe8], R3 ;  /* 0x0000e8030600d986 */ /* 0x0001e2000c101124 */
[----:B------:R-:W-:Y:S05]  /*12990*/  @P3 BRA `(.L_x_527) ;  /* 0x00000000000c3947 */ /* 0x000fea0003800000 */
[----:B------:R-:W0:Y:S02]  /*129a0*/  LDG.E.U8 R16, desc[UR36][R14.64+0xe9] ;  /* 0x0000e9240e107981 */ /* 0x000e24000c1e1100 */
[----:B0-----:R-:W-:-:S05]  /*129b0*/  PRMT R3, R16, 0x8880, RZ ;  /* 0x0000888010037816 */ /* 0x001fca00000000ff */
[----:B------:R-:W-:-:S07]  /*129c0*/  IMAD R2, R3, R18, RZ ;  /* 0x0000001203027224 */ /* 0x000fce00078e02ff */
.L_x_527:
[----:B------:R-:W-:Y:S05]  /*129d0*/  BSYNC B1 ;  /* 0x0000000000017941 */ /* 0x000fea0003800000 */
.L_x_526:
[----:B------:R-:W-:Y:S01]  /*129e0*/  @!P3 IMAD R141, R141, R17, R2 ;  /* 0x000000118d8db224 */ /* 0x000fe200078e0202 */
[----:B------:R-:W-:Y:S04]  /*129f0*/  BSSY B1, `(.L_x_528) ;  /* 0x0000006000017945 */ /* 0x000fe80003800000 */
[----:B------:R0:W-:Y:S01]  /*12a00*/  @!P3 STG.E.U8 desc[UR36][R6.64+0xe9], R141 ;  /* 0x0000e98d0600b986 */ /* 0x0001e2000c101124 */
[----:B------:R-:W-:Y:S05]  /*12a10*/  @P1 BRA `(.L_x_529) ;  /* 0x00000000000c1947 */ /* 0x000fea0003800000 */
[----:B------:R-:W0:Y:S02]  /*12a20*/  LDG.E.U8 R16, desc[UR36][R156.64+0xe8] ;  /* 0x0000e8249c107981 */ /* 0x000e24000c1e1100 */
[----:B0-----:R-:W-:-:S05]  /*12a30*/  PRMT R3, R16, 0x8880, RZ ;  /* 0x0000888010037816 */ /* 0x001fca00000000ff */
[----:B------:R-:W-:-:S07]  /*12a40*/  IMAD R2, R3, R18, RZ ;  /* 0x0000001203027224 */ /* 0x000fce00078e02ff */
.L_x_529:
[----:B------:R-:W-:Y:S05]  /*12a50*/  BSYNC B1 ;  /* 0x0000000000017941 */ /* 0x000fea0003800000 */
.L_x_528:
[----:B0-----:R-:W-:Y:S01]  /*12a60*/  @!P1 IMAD R3, R142, R17, R2 ;  /* 0x000000118e039224 */ /* 0x001fe200078e0202 */
[----:B------:R-:W-:Y:S04]  /*12a70*/  BSSY B1, `(.L_x_530) ;  /* 0x0000006000017945 */ /* 0x000fe80003800000 */
[----:B------:R0:W-:Y:S01]  /*12a80*/  @!P1 STG.E.U8 desc[UR36][R8.64+0xe8], R3 ;  /* 0x0000e80308009986 */ /* 0x0001e2000c101124 */
[----:B------:R-:W-:Y:S05]  /*12a90*/  @P6 BRA `(.L_x_531) ;  /* 0x00000000000c6947 */ /* 0x000fea0003800000 */
[----:B------:R-:W0:Y:S02]  /*12aa0*/  LDG.E.U8 R16, desc[UR36][R156.64+0xe9] ;  /* 0x0000e9249c107981 */ /* 0x000e24000c1e1100 */
[----:B0-----:R-:W-:-:S05]  /*12ab0*/  PRMT R3, R16, 0x8880, RZ ;  /* 0x0000888010037816 */ /* 0x001fca00000000ff */
[----:B------:R-:W-:-:S07]  /*12ac0*/  IMAD R2, R3, R18, RZ ;  /* 0x0000001203027224 */ /* 0x000fce00078e02ff */
.L_x_531:
[----:B------:R-:W-:Y:S05]  /*12ad0*/  BSYNC B1 ;  /* 0x0000000000017941 */ /* 0x000fea0003800000 */
.L_x_530:
[----:B------:R-:W-:Y:S01]  /*12ae0*/  @!P6 IMAD R143, R143, R17, R2 ;  /* 0x000000118f8fe224 */ /* 0x000fe200078e0202 */
[----:B------:R-:W-:Y:S04]  /*12af0*/  BSSY B1, `(.L_x_532) ;  /* 0x0000006000017945 */ /* 0x000fe80003800000 */
[----:B------:R0:W-:Y:S01]  /*12b00*/  @!P6 STG.E.U8 desc[UR36][R8.64+0xe9], R143 ;  /* 0x0000e98f0800e986 */ /* 0x0001e2000c101124 */
[----:B------:R-:W-:Y:S05]  /*12b10*/  @P4 BRA `(.L_x_533) ;  /* 0x00000000000c4947 */ /* 0x000fea0003800000 */
[----:B------:R-:W0:Y:S02]  /*12b20*/  LDG.E.U8 R16, desc[UR36][R14.64+0xf0] ;  /* 0x0000f0240e107981 */ /* 0x000e24000c1e1100 */
[----:B0-----:R-:W-:-:S05]  /*12b30*/  PRMT R3, R16, 0x8880, RZ ;  /* 0x0000888010037816 */ /* 0x001fca00000000ff */
[----:B------:R-:W-:-:S07]  /*12b40*/  IMAD R2, R3, R18, RZ ;  /* 0x0000001203027224 */ /* 0x000fce00078e02ff */
.L_x_533:
[----:B------:R-:W-:Y:S05]  /*12b50*/  BSYNC B1 ;  /* 0x0000000000017941 */ /* 0x000fea0003800000 */
.L_x_532:
[----:B------:R-:W-:Y:S01]  /*12b60*/  ISETP.LT.OR P3, PT, R0, 0xf2, !P2 ;  /* 0x000000f20000780c */ /* 0x000fe20005761670 */
[----:B0-----:R-:W-:Y:S01]  /*12b70*/  @!P4 IMAD R3, R144, R17, R2 ;  /* 0x000000119003c224 */ /* 0x001fe200078e0202 */
[----:B------:R-:W-:Y:S01]  /*12b80*/  BSSY B1, `(.L_x_534) ;  /* 0x000000b000017945 */ /* 0x000fe20003800000 */
[C---:B------:R-:W-:Y:S02]  /*12b90*/  ISETP.LT.OR P1, PT, R0.reuse, 0xf1, !P0 ;  /* 0x000000f10000780c */ /* 0x040fe40004721670 */
[C---:B------:R-:W-:Y:S01]  /*12ba0*/  ISETP.LT.OR P5, PT, R0.reuse, 0xf2, !P0 ;  /* 0x000000f20000780c */ /* 0x040fe200047a1670 */
[----:B------:R0:W-:Y:S01]  /*12bb0*/  @!P4 STG.E.U8 desc[UR36][R6.64+0xf0], R3 ;  /* 0x0000f0030600c986 */ /* 0x0001e2000c101124 */
[C---:B------:R-:W-:Y:S02]  /*12bc0*/  ISETP.LT.OR P4, PT, R0.reuse, 0xf9, !P2 ;  /* 0x000000f90000780c */ /* 0x040fe40005781670 */
[C---:B------:R-:W-:Y:S02]  /*12bd0*/  ISETP.LT.OR P2, PT, R0.reuse, 0xfa, !P2 ;  /* 0x000000fa0000780c */ /* 0x040fe40005741670 */
[----:B------:R-:W-:-:S02]  /*12be0*/  ISETP.LT.OR P6, PT, R0, 0xf9, !P0 ;  /* 0x000000f90000780c */ /* 0x000fc400047c1670 */
[----:B------:R-:W-:Y:S11]  /*12bf0*/  @P3 BRA `(.L_x_535) ;  /* 0x00000000000c3947 */ /* 0x000ff60003800000 */
[----:B------:R-:W0:Y:S02]  /*12c00*/  LDG.E.U8 R16, desc[UR36][R14.64+0xf1] ;  /* 0x0000f1240e107981 */ /* 0x000e24000c1e1100 */
[----:B0-----:R-:W-:-:S05]  /*12c10*/  PRMT R3, R16, 0x8880, RZ ;  /* 0x0000888010037816 */ /* 0x001fca00000000ff */
[----:B------:R-:W-:-:S07]  /*12c20*/  IMAD R2, R3, R18, RZ ;  /* 0x0000001203027224 */ /* 0x000fce00078e02ff */
.L_x_535:
[----:B------:R-:W-:Y:S05]  /*12c30*/  BSYNC B1 ;  /* 0x0000000000017941 */ /* 0x000fea0003800000 */
.L_x_534:
[----:B------:R-:W-:Y:S01]  /*12c40*/  @!P3 IMAD R145, R145, R17, R2 ;  /* 0x000000119191b224 */ /* 0x000fe200078e0202 */
[----:B------:R-:W-:Y:S04]  /*12c50*/  BSSY B1, `(.L_x_536) ;  /* 0x0000006000017945 */ /* 0x000fe80003800000 */
[----:B------:R0:W-:Y:S01]  /*12c60*/  @!P3 STG.E.U8 desc[UR36][R6.64+0xf1], R145 ;  /* 0x0000f1910600b986 */ /* 0x0001e2000c101124 */
[----:B------:R-:W-:Y:S05]  /*12c70*/  @P1 BRA `(.L_x_537) ;  /* 0x00000000000c1947 */ /* 0x000fea0003800000 */
[----:B------:R-:W0:Y:S02]  /*12c80*/  LDG.E.U8 R16, desc[UR36][R156.64+0xf0] ;  /* 0x0000f0249c107981 */ /* 0x000e24000c1e1100 */
[----:B0-----:R-:W-:-:S05]  /*12c90*/  PRMT R3, R16, 0x8880, RZ ;  /* 0x0000888010037816 */ /* 0x001fca00000000ff */
[----:B------:R-:W-:-:S07]  /*12ca0*/  IMAD R2, R3, R18, RZ ;  /* 0x0000001203027224 */ /* 0x000fce00078e02ff */
.L_x_537:
[----:B------:R-:W-:Y:S05]  /*12cb0*/  BSYNC B1 ;  /* 0x0000000000017941 */ /* 0x000fea0003800000 */
.L_x_536:
[----:B0-----:R-:W-:Y:S01]  /*12cc0*/  @!P1 IMAD R3, R146, R17, R2 ;  /* 0x0000001192039224 */ /* 0x001fe200078e0202 */
[----:B------:R-:W-:Y:S04]  /*12cd0*/  BSSY B1, `(.L_x_538) ;  /* 0x0000006000017945 */ /* 0x000fe80003800000 */
[----:B------:R0:W-:Y:S01]  /*12ce0*/  @!P1 STG.E.U8 desc[UR36][R8.64+0xf0], R3 ;  /* 0x0000f00308009986 */ /* 0x0001e2000c101124 */
[----:B------:R-:W-:Y:S05]  /*12cf0*/  @P5 BRA `(.L_x_539) ;  /* 0x00000000000c5947 */ /* 0x000fea0003800000 */
[----:B------:R-:W0:Y:S02]  /*12d00*/  LDG.E.U8 R16, desc[UR36][R156.64+0xf1] ;  /* 0x0000f1249c107981 */ /* 0x000e24000c1e1100 */
[----:B0-----:R-:W-:-:S05]  /*12d10*/  PRMT R3, R16, 0x8880, RZ ;  /* 0x0000888010037816 */ /* 0x001fca00000000ff */
[----:B------:R-:W-:-:S07]  /*12d20*/  IMAD R2, R3, R18, RZ ;  /* 0x0000001203027224 */ /* 0x000fce00078e02ff */
.L_x_539:
[----:B------:R-:W-:Y:S05]  /*12d30*/  BSYNC B1 ;  /* 0x0000000000017941 */ /* 0x000fea0003800000 */
.L_x_538:
[----:B------:R-:W-:Y:S01]  /*12d40*/  @!P5 IMAD R147, R147, R17, R2 ;  /* 0x000000119393d224 */ /* 0x000fe200078e0202 */
[----:B------:R-:W-:Y:S04]  /*12d50*/  BSSY B1, `(.L_x_540) ;  /* 0x0000006000017945 */ /* 0x000fe80003800000 */
[----:B------:R0:W-:Y:S01]  /*12d60*/  @!P5 STG.E.U8 desc[UR36][R8.64+0xf1], R147 ;  /* 0x0000f1930800d986 */ /* 0x0001e2000c101124 */
[----:B------:R-:W-:Y:S05]  /*12d70*/  @P4 BRA `(.L_x_541) ;  /* 0x00000000000c4947 */ /* 0x000fea0003800000 */
[----:B------:R-:W0:Y:S02]  /*12d80*/  LDG.E.U8 R16, desc[UR36][R14.64+0xf8] ;  /* 0x0000f8240e107981 */ /* 0x000e24000c1e1100 */
[----:B0-----:R-:W-:-:S05]  /*12d90*/  PRMT R3, R16, 0x8880, RZ ;  /* 0x0000888010037816 */ /* 0x001fca00000000ff */
[----:B------:R-:W-:-:S07]  /*12da0*/  IMAD R2, R3, R18, RZ ;  /* 0x0000001203027224 */ /* 0x000fce00078e02ff */
.L_x_541:
[----:B------:R-:W-:Y:S05]  /*12db0*/  BSYNC B1 ;  /* 0x0000000000017941 */ /* 0x000fea0003800000 */
.L_x_540:
[----:B0-----:R-:W-:Y:S01]  /*12dc0*/  @!P4 IMAD R3, R148, R17, R2 ;  /* 0x000000119403c224 */ /* 0x001fe200078e0202 */
[----:B------:R-:W-:Y:S04]  /*12dd0*/  BSSY B1, `(.L_x_542) ;  /* 0x0000006000017945 */ /* 0x000fe80003800000 */
[----:B------:R0:W-:Y:S01]  /*12de0*/  @!P4 STG.E.U8 desc[UR36][R6.64+0xf8], R3 ;  /* 0x0000f8030600c986 */ /* 0x0001e2000c101124 */
[----:B------:R-:W-:Y:S05]  /*12df0*/  @P2 BRA `(.L_x_543) ;  /* 0x00000000000c2947 */ /* 0x000fea0003800000 */
[----:B------:R-:W0:Y:S02]  /*12e00*/  LDG.E.U8 R16, desc[UR36][R14.64+0xf9] ;  /* 0x0000f9240e107981 */ /* 0x000e24000c1e1100 */
[----:B0-----:R-:W-:-:S05]  /*12e10*/  PRMT R3, R16, 0x8880, RZ ;  /* 0x0000888010037816 */ /* 0x001fca00000000ff */
[----:B------:R-:W-:-:S07]  /*12e20*/  IMAD R2, R3, R18, RZ ;  /* 0x0000001203027224 */ /* 0x000fce00078e02ff */
.L_x_543:
[----:B------:R-:W-:Y:S05]  /*12e30*/  BSYNC B1 ;  /* 0x0000000000017941 */ /* 0x000fea0003800000 */
.L_x_542:
[----:B------:R-:W-:Y:S01]  /*12e40*/  @!P2 IMAD R149, R149, R17, R2 ;  /* 0x000000119595a224 */ /* 0x000fe200078e0202 */
[----:B------:R-:W-:Y:S04]  /*12e50*/  BSSY B1, `(.L_x_544) ;  /* 0x0000006000017945 */ /* 0x000fe80003800000 */
[----:B------:R0:W-:Y:S01]  /*12e60*/  @!P2 STG.E.U8 desc[UR36][R6.64+0xf9], R149 ;  /* 0x0000f9950600a986 */ /* 0x0001e2000c101124 */
[----:B------:R-:W-:Y:S05]  /*12e70*/  @P6 BRA `(.L_x_545) ;  /* 0x00000000000c6947 */ /* 0x000fea0003800000 */
[----:B------:R-:W0:Y:S02]  /*12e80*/  LDG.E.U8 R16, desc[UR36][R156.64+0xf8] ;  /* 0x0000f8249c107981 */ /* 0x000e24000c1e1100 */
[----:B0-----:R-:W-:-:S05]  /*12e90*/  PRMT R3, R16, 0x8880, RZ ;  /* 0x0000888010037816 */ /* 0x001fca00000000ff */
[----:B------:R-:W-:-:S07]  /*12ea0*/  IMAD R2, R3, R18, RZ ;  /* 0x0000001203027224 */ /* 0x000fce00078e02ff */
.L_x_545:
[----:B------:R-:W-:Y:S05]  /*12eb0*/  BSYNC B1 ;  /* 0x0000000000017941 */ /* 0x000fea0003800000 */
.L_x_544:
[----:B0-----:R-:W-:Y:S01]  /*12ec0*/  @!P6 IMAD R3, R150, R17, R2 ;  /* 0x000000119603e224 */ /* 0x001fe200078e0202 */
[----:B------:R-:W-:Y:S01]  /*12ed0*/  ISETP.LT.OR P0, PT, R0, 0xfa, !P0 ;  /* 0x000000fa0000780c */ /* 0x000fe20004701670 */
[----:B------:R-:W-:Y:S03]  /*12ee0*/  BSSY B1, `(.L_x_546) ;  /* 0x0000006000017945 */ /* 0x000fe60003800000 */
[----:B------:R0:W-:Y:S09]  /*12ef0*/  @!P6 STG.E.U8 desc[UR36][R8.64+0xf8], R3 ;  /* 0x0000f8030800e986 */ /* 0x0001f2000c101124 */
[----:B------:R-:W-:Y:S05]  /*12f00*/  @P0 BRA `(.L_x_547) ;  /* 0x00000000000c0947 */ /* 0x000fea0003800000 */
[----:B------:R-:W0:Y:S02]  /*12f10*/  LDG.E.U8 R16, desc[UR36][R156.64+0xf9] ;  /* 0x0000f9249c107981 */ /* 0x000e24000c1e1100 */
[----:B0-----:R-:W-:-:S05]  /*12f20*/  PRMT R3, R16, 0x8880, RZ ;  /* 0x0000888010037816 */ /* 0x001fca00000000ff */
[----:B------:R-:W-:-:S07]  /*12f30*/  IMAD R2, R3, R18, RZ ;  /* 0x0000001203027224 */ /* 0x000fce00078e02ff */
.L_x_547:
[----:B------:R-:W-:Y:S05]  /*12f40*/  BSYNC B1 ;  /* 0x0000000000017941 */ /* 0x000fea0003800000 */
.L_x_546:
[----:B------:R-:W-:Y:S01]  /*12f50*/  IMAD R151, R151, R17, R2 ;  /* 0x0000001197977224 */ /* 0x000fe200078e0202 */
[----:B------:R-:W-:Y:S06]  /*12f60*/  @P0 BRA `(.L_x_548) ;  /* 0x0000003800180947 */ /* 0x000fec0003800000 */
[----:B------:R0:W-:Y:S01]  /*12f70*/  STG.E.U8 desc[UR36][R8.64+0xf9], R151 ;  /* 0x0000f99708007986 */ /* 0x0001e2000c101124 */
[----:B------:R-:W-:Y:S05]  /*12f80*/  BRA `(.L_x_548) ;  /* 0x0000003800107947 */ /* 0x000fea0003800000 */
.L_x_35:
[----:B------:R-:W2:Y:S04]  /*12f90*/  LDL.LU R2, [R1] ;  /* 0x0000000001027983 */ /* 0x000ea80000300800 */
[----:B------:R-:W3:Y:S04]  /*12fa0*/  LDL.LU R3, [R1+0xc] ;  /* 0x00000c0001037983 */ /* 0x000ee80000300800 */
[----:B------:R-:W4:Y:S04]  /*12fb0*/  LDL.LU R12, [R1+0x14] ;  /* 0x00001400010c7983 */ /* 0x000f280000300800 */
[----:B------:R-:W5:Y:S04]  /*12fc0*/  LDL.LU R13, [R1+0x98] ;  /* 0x00009800010d7983 */ /* 0x000f680000300800 */
        /* <DEDUP_REMOVED lines=61> */
[----:B------:R-:W5:Y:S01]  /*133a0*/  LDL.LU R178, [R1+0x194] ;  /* 0x0001940001b27983 */ /* 0x000f620000300800 */
[----:B------:R-:W-:-:S03]  /*133b0*/  ISETP.GE.AND P0, PT, R154, 0x1, PT ;  /* 0x000000019a00780c */ /* 0x000fc60003f06270 */
[----:B------:R-:W5:Y:S04]  /*133c0*/  LDL.LU R177, [R1+0x198] ;  /* 0x0001980001b17983 */ /* 0x000f680000300800 */
[----:B------:R-:W5:Y:S04]  /*133d0*/  LDL.LU R176, [R1+0x19c] ;  /* 0x00019c0001b07983 */ /* 0x000f680000300800 */
[----:B------:R-:W5:Y:S04]  /*133e0*/  LDL.LU R175, [R1+0x1a0] ;  /* 0x0001a00001af7983 */ /* 0x000f680000300800 */
[----:B------:R-:W5:Y:S01]  /*133f0*/  LDL.LU R174, [R1+0x1a4] ;  /* 0x0001a40001ae7983 */ /* 0x000f620000300800 */
[----:B------:R-:W-:-:S03]  /*13400*/  ISETP.LT.OR P1, PT, R0, 0x1, !P0 ;  /* 0x000000010000780c */ /* 0x000fc60004721670 */
        /* <DEDUP_REMOVED lines=13> */
[----:B--2---:R-:W-:-:S03]  /*134e0*/  @!P1 IMAD R2, R2, R17, RZ ;  /* 0x0000001102029224 */ /* 0x004fc600078e02ff */
        /* <DEDUP_REMOVED lines=9> */
[----:B------:R0:W-:Y:S04]  /*13580*/  @!P1 STG.E.U8 desc[UR36][R4.64], R2 ;  /* 0x0000000204009986 */ /* 0x0001e8000c101124 */
[----:B0-----:R-:W3:Y:S01]  /*13590*/  LDL.LU R2, [R1+0x4] ;  /* 0x0000040001027983 */ /* 0x001ee20000300800 */
[----:B------:R-:W-:-:S02]  /*135a0*/  ISETP.LT.OR P1, PT, R0, 0x2, !P0 ;  /* 0x000000020000780c */ /* 0x000fc40004721670 */
[----:B------:R-:W-:-:S11]  /*135b0*/  ISETP.GE.AND P2, PT, R154, 0x9, PT ;  /* 0x000000099a00780c */ /* 0x000fd60003f46270 */
[----:B---3--:R-:W-:-:S05]  /*135c0*/  @!P1 IMAD R2, R2, R17, RZ ;  /* 0x0000001102029224 */ /* 0x008fca00078e02ff */
[----:B------:R0:W-:Y:S04]  /*135d0*/  @!P1 STG.E.U8 desc[UR36][R4.64+0x1], R2 ;  /* 0x0000010204009986 */ /* 0x0001e8000c101124 */
[----:B0-----:R-:W3:Y:S01]  /*135e0*/  LDL.LU R2, [R1+0x8] ;  /* 0x0000080001027983 */ /* 0x001ee20000300800 */
[C---:B------:R-:W-:Y:S02]  /*135f0*/  ISETP.LT.OR P1, PT, R0.reuse, 0x1, !P2 ;  /* 0x000000010000780c */ /* 0x040fe40005721670 */
[C---:B------:R-:W-:Y:S02]  /*13600*/  ISETP.LT.OR P3, PT, R0.reuse, 0x2, !P2 ;  /* 0x000000020000780c */ /* 0x040fe40005761670 */
[----:B------:R-:W-:-:S09]  /*13610*/  ISETP.LT.OR P4, PT, R0, 0x9, !P0 ;  /* 0x000000090000780c */ /* 0x000fd20004781670 */
[----:B---3--:R-:W-:-:S05]  /*13620*/  @!P1 IMAD R2, R2, R17, RZ ;  /* 0x0000001102029224 */ /* 0x008fca00078e02ff */
[----:B------:R0:W-:Y:S04]  /*13630*/  @!P1 STG.E.U8 desc[UR36][R10.64], R2 ;  /* 0x000000020a009986 */ /* 0x0001e8000c101124 */
[----:B0-----:R-:W3:Y:S01]  /*13640*/  LDL.LU R2, [R1+0x10] ;  /* 0x0000100001027983 */ /* 0x001ee20000300800 */
[----:B------:R-:W-:Y:S01]  /*13650*/  @!P3 IMAD R3, R3, R17, RZ ;  /* 0x000000110303b224 */ /* 0x000fe200078e02ff */
[C---:B------:R-:W-:Y:S02]  /*13660*/  ISETP.LT.OR P1, PT, R0.reuse, 0xa, !P0 ;  /* 0x0000000a0000780c */ /* 0x040fe40004721670 */
[C---:B------:R-:W-:Y:S02]  /*13670*/  ISETP.LT.OR P5, PT, R0.reuse, 0x9, !P2 ;  /* 0x000000090000780c */ /* 0x040fe400057a1670 */
[----:B------:R0:W-:Y:S01]  /*13680*/  @!P3 STG.E.U8 desc[UR36][R10.64+0x1], R3 ;  /* 0x000001030a00b986 */ /* 0x0001e2000c101124 */
[----:B------:R-:W-:-:S03]  /*13690*/  ISETP.LT.OR P6, PT, R0, 0xa, !P2 ;  /* 0x0000000a0000780c */ /* 0x000fc600057c1670 */
[----:B0-----:R-:W5:Y:S01]  /*136a0*/  LDL.LU R3, [R1+0x18] ;  /* 0x0000180001037983 */ /* 0x001f620000300800 */
[----:B---3--:R-:W-:-:S05]  /*136b0*/  @!P4 IMAD R2, R2, R17, RZ ;  /* 0x000000110202c224 */ /* 0x008fca00078e02ff */
[----:B------:R0:W-:Y:S04]  /*136c0*/  @!P4 STG.E.U8 desc[UR36][R4.64+0x8], R2 ;  /* 0x000008020400c986 */ /* 0x0001e8000c101124 */
[----:B0-----:R-:W3:Y:S01]  /*136d0*/  LDL.LU R2, [R1+0x1c] ;  /* 0x00001c0001027983 */ /* 0x001ee20000300800 */
[-C--:B----4-:R-:W-:Y:S02]  /*136e0*/  @!P1 IMAD R12, R12, R17.reuse, RZ ;  /* 0x000000110c0c9224 */ /* 0x090fe400078e02ff */
[----:B-----5:R-:W-:-:S03]  /*136f0*/  @!P5 IMAD R3, R3, R17, RZ ;  /* 0x000000110303d224 */ /* 0x020fc600078e02ff */
[----:B------:R0:W-:Y:S04]  /*13700*/  @!P1 STG.E.U8 desc[UR36][R4.64+0x9], R12 ;  /* 0x0000090c04009986 */ /* 0x0001e8000c101124 */
[----:B------:R1:W-:Y:S04]  /*13710*/  @!P5 STG.E.U8 desc[UR36][R10.64+0x8], R3 ;  /* 0x000008030a00d986 */ /* 0x0003e8000c101124 */
[----:B0-----:R-:W4:Y:S04]  /*13720*/  LDL.LU R12, [R1+0x28] ;  /* 0x00002800010c7983 */ /* 0x001f280000300800 */
[----:B-1----:R-:W5:Y:S01]  /*13730*/  LDL.LU R3, [R1+0x20] ;  /* 0x0000200001037983 */ /* 0x002f620000300800 */
[----:B---3--:R-:W-:-:S05]  /*13740*/  @!P6 IMAD R2, R2, R17, RZ ;  /* 0x000000110202e224 */ /* 0x008fca00078e02ff */
[----:B------:R0:W-:Y:S04]  /*13750*/  @!P6 STG.E.U8 desc[UR36][R10.64+0x9], R2 ;  /* 0x000009020a00e986 */ /* 0x0001e8000c101124 */
[----:B0-----:R-:W3:Y:S01]  /*13760*/  LDL.LU R2, [R1+0x24] ;  /* 0x0000240001027983 */ /* 0x001ee20000300800 */
[C---:B------:R-:W-:Y:S02]  /*13770*/  ISETP.LT.OR P3, PT, R0.reuse, 0x11, !P0 ;  /* 0x000000110000780c */ /* 0x040fe40004761670 */
[----:B------:R-:W-:-:S11]  /*13780*/  ISETP.LT.OR P4, PT, R0, 0x12, !P0 ;  /* 0x000000120000780c */ /* 0x000fd60004781670 */
[----:B-----5:R-:W-:-:S05]  /*13790*/  @!P3 IMAD R3, R3, R17, RZ ;  /* 0x000000110303b224 */ /* 0x020fca00078e02ff */
[----:B------:R0:W-:Y:S04]  /*137a0*/  @!P3 STG.E.U8 desc[UR36][R4.64+0x10], R3 ;  /* 0x000010030400b986 */ /* 0x0001e8000c101124 */
[----:B0-----:R-:W5:Y:S01]  /*137b0*/  LDL.LU R3, [R1+0x2c] ;  /* 0x00002c0001037983 */ /* 0x001f620000300800 */
[----:B---3--:R-:W-:-:S05]  /*137c0*/  @!P4 IMAD R2, R2, R17, RZ ;  /* 0x000000110202c224 */ /* 0x008fca00078e02ff */
[----:B------:R0:W-:Y:S04]  /*137d0*/  @!P4 STG.E.U8 desc[UR36][R4.64+0x11], R2 ;  /* 0x000011020400c986 */ /* 0x0001e8000c101124 */
[----:B0-----:R-:W3:Y:S01]  /*137e0*/  LDL.LU R2, [R1+0x30] ;  /* 0x0000300001027983 */ /* 0x001ee20000300800 */
[C---:B------:R-:W-:Y:S02]  /*137f0*/  ISETP.LT.OR P1, PT, R0.reuse, 0x11, !P2 ;  /* 0x000000110000780c */ /* 0x040fe40005721670 */
[C---:B------:R-:W-:Y:S02]  /*13800*/  ISETP.LT.OR P5, PT, R0.reuse, 0x12, !P2 ;  /* 0x000000120000780c */ /* 0x040fe400057a1670 */
[----:B------:R-:W-:-:S09]  /*13810*/  ISETP.LT.OR P6, PT, R0, 0x19, !P0 ;  /* 0x000000190000780c */ /* 0x000fd200047c1670 */
        /* <DEDUP_REMOVED lines=43> */
[----:B-----5:R-:W-:-:S05]  /*13ad0*/  @!P6 IMAD R3, R3, R17, RZ ;  /* 0x000000110303e224 */ /* 0x020fca00078e02ff */
[----:B------:R0:W-:Y:S04]  /*13ae0*/  @!P6 STG.E.U8 desc[UR36][R4.64+0x29], R3 ;  /* 0x000029030400e986 */ /* 0x0001e8000c101124 */
[----:B0-----:R-:W5:Y:S01]  /*13af0*/  LDL.LU R3, [R1+0x5c] ;  /* 0x00005c0001037983 */ /* 0x001f620000300800 */
        /* <DEDUP_REMOVED lines=48> */
[----:B------:R-:W-:-:S13]  /*13e00*/  ISETP.LT.OR P5, PT, R0, 0x42, !P2 ;  /* 0x000000420000780c */ /* 0x000fda00057a1670 */
[----:B----4-:R-:W-:-:S05]  /*13e10*/  @!P5 IMAD R12, R12, R17, RZ ;  /* 0x000000110c0cd224 */ /* 0x010fca00078e02ff */
[----:B------:R-:W-:Y:S01]  /*13e20*/  @!P5 STG.E.U8 desc[UR36][R10.64+0x41], R12 ;  /* 0x0000410c0a00d986 */ /* 0x000fe2000c101124 */
[----:B---3--:R-:W-:-:S05]  /*13e30*/  @!P4 IMAD R2, R2, R17, RZ ;  /* 0x000000110202c224 */ /* 0x008fca00078e02ff */
[----:B------:R0:W-:Y:S04]  /*13e40*/  @!P4 STG.E.U8 desc[UR36][R10.64+0x40], R2 ;  /* 0x000040020a00c986 */ /* 0x0001e8000c101124 */
[----:B0-----:R-:W3:Y:S04]  /*13e50*/  LDL.LU R2, [R1+0x90] ;  /* 0x0000900001027983 */ /* 0x001ee80000300800 */
[----:B------:R-:W4:Y:S01]  /*13e60*/  LDL.LU R12, [R1+0xac] ;  /* 0x0000ac00010c7983 */ /* 0x000f220000300800 */
[C---:B------:R-:W-:Y:S02]  /*13e70*/  ISETP.LT.OR P6, PT, R0.reuse, 0x49, !P0 ;  /* 0x000000490000780c */ /* 0x040fe400047c1670 */
[----:B------:R-:W-:-:S02]  /*13e80*/  ISETP.LT.OR P1, PT, R0, 0x4a, !P0 ;  /* 0x0000004a0000780c */ /* 0x000fc40004721670 */
[C---:B------:R-:W-:Y:S02]  /*13e90*/  ISETP.LT.OR P3, PT, R0.reuse, 0x49, !P2 ;  /* 0x000000490000780c */ /* 0x040fe40005761670 */
[C---:B------:R-:W-:Y:S02]  /*13ea0*/  ISETP.LT.OR P4, PT, R0.reuse, 0x4a, !P2 ;  /* 0x0000004a0000780c */ /* 0x040fe40005781670 */
[----:B------:R-:W-:-:S07]  /*13eb0*/  ISETP.LT.OR P5, PT, R0, 0x51, !P0 ;  /* 0x000000510000780c */ /* 0x000fce00047a1670 */
[----:B-----5:R-:W-:-:S05]  /*13ec0*/  @!P1 IMAD R3, R3, R17, RZ ;  /* 0x0000001103039224 */ /* 0x020fca00078e02ff */
[----:B------:R4:W-:Y:S01]  /*13ed0*/  @!P1 STG.E.U8 desc[UR36][R4.64+0x49], R3 ;  /* 0x0000490304009986 */ /* 0x0009e2000c101124 */
[----:B------:R-:W-:Y:S01]  /*13ee0*/  ISETP.LT.OR P1, PT, R0, 0x51, !P2 ;  /* 0x000000510000780c */ /* 0x000fe20005721670 */
[-C--:B------:R-:W-:Y:S02]  /*13ef0*/  @!P3 IMAD R13, R13, R17.reuse, RZ ;  /* 0x000000110d0db224 */ /* 0x080fe400078e02ff */
[-C--:B------:R-:W-:Y:S02]  /*13f00*/  @!P4 IMAD R15, R15, R17.reuse, RZ ;  /* 0x000000110f0fc224 */ /* 0x080fe400078e02ff */
[----:B------:R-:W-:-:S08]  /*13f10*/  @!P5 IMAD R21, R21, R17, RZ ;  /* 0x000000111515d224 */ /* 0x000fd000078e02ff */
[-C--:B------:R-:W-:Y:S02]  /*13f20*/  @!P1 IMAD R153, R153, R17.reuse, RZ ;  /* 0x0000001199999224 */ /* 0x080fe400078e02ff */
[----:B---3--:R-:W-:-:S05]  /*13f30*/  @!P6 IMAD R2, R2, R17, RZ ;  /* 0x000000110202e224 */ /* 0x008fca00078e02ff */
[----:B------:R-:W-:Y:S01]  /*13f40*/  @!P6 STG.E.U8 desc[UR36][R4.64+0x48], R2 ;  /* 0x000048020400e986 */ /* 0x000fe2000c101124 */
[----:B------:R-:W-:-:S03]  /*13f50*/  ISETP.LT.OR P6, PT, R0, 0x52, !P0 ;  /* 0x000000520000780c */ /* 0x000fc600047c1670 */
[----:B------:R0:W-:Y:S01]  /*13f60*/  @!P3 STG.E.U8 desc[UR36][R10.64+0x48], R13 ;  /* 0x0000480d0a00b986 */ /* 0x0001e2000c101124 */
[----:B------:R-:W-:-:S03]  /*13f70*/  ISETP.LT.OR P3, PT, R0, 0x52, !P2 ;  /* 0x000000520000780c */ /* 0x000fc60005761670 */
[----:B------:R1:W-:Y:S01]  /*13f80*/  @!P4 STG.E.U8 desc[UR36][R10.64+0x49], R15 ;  /* 0x0000490f0a00c986 */ /* 0x0003e2000c101124 */
[----:B------:R-:W-:-:S05]  /*13f90*/  ISETP.LT.OR P4, PT, R0, 0x59, !P0 ;  /* 0x000000590000780c */ /* 0x000fca0004781670 */
[----:B------:R-:W-:Y:S01]  /*13fa0*/  @!P6 IMAD R23, R23, R17, RZ ;  /* 0x000000111717e224 */ /* 0x000fe200078e02ff */
[----:B------:R3:W-:Y:S01]  /*13fb0*/  @!P5 STG.E.U8 desc[UR36][R4.64+0x50], R21 ;  /* 0x000050150400d986 */ /* 0x0007e2000c101124 */
[----:B------:R-:W-:-:S03]  /*13fc0*/  ISETP.LT.OR P5, PT, R0, 0x5a, !P0 ;  /* 0x0000005a0000780c */ /* 0x000fc600047a1670 */
[----:B------:R5:W-:Y:S01]  /*13fd0*/  @!P6 STG.E.U8 desc[UR36][R4.64+0x51], R23 ;  /* 0x000051170400e986 */ /* 0x000be2000c101124 */
[----:B------:R-:W-:-:S03]  /*13fe0*/  ISETP.LT.OR P6, PT, R0, 0x59, !P2 ;  /* 0x000000590000780c */ /* 0x000fc600057c1670 */
[----:B------:R-:W-:Y:S01]  /*13ff0*/  @!P1 STG.E.U8 desc[UR36][R10.64+0x50], R153 ;  /* 0x000050990a009986 */ /* 0x000fe2000c101124 */
[----:B------:R-:W-:Y:S01]  /*14000*/  ISETP.LT.OR P1, PT, R0, 0x5a, !P2 ;  /* 0x0000005a0000780c */ /* 0x000fe20005721670 */
[-C--:B----4-:R-:W-:Y:S02]  /*14010*/  @!P3 IMAD R3, R12, R17.reuse, RZ ;  /* 0x000000110c03b224 */ /* 0x090fe400078e02ff */
[-C--:B0-----:R-:W-:Y:S02]  /*14020*/  @!P4 IMAD R13, R235, R17.reuse, RZ ;  /* 0x00000011eb0dc224 */ /* 0x081fe400078e02ff */
[-C--:B-1----:R-:W-:Y:S01]  /*14030*/  @!P5 IMAD R15, R234, R17.reuse, RZ ;  /* 0x00000011ea0fd224 */ /* 0x082fe200078e02ff */
[----:B------:R0:W-:Y:S03]  /*14040*/  @!P3 STG.E.U8 desc[UR36][R10.64+0x51], R3 ;  /* 0x000051030a00b986 */ /* 0x0001e6000c101124 */
[----:B---3--:R-:W-:Y:S01]  /*14050*/  @!P6 IMAD R21, R233, R17, RZ ;  /* 0x00000011e915e224 */ /* 0x008fe200078e02ff */
[----:B------:R1:W-:Y:S01]  /*14060*/  @!P4 STG.E.U8 desc[UR36][R4.64+0x58], R13 ;  /* 0x0000580d0400c986 */ /* 0x0003e2000c101124 */
[----:B------:R-:W-:-:S02]  /*14070*/  ISETP.LT.OR P3, PT, R0, 0x61, !P0 ;  /* 0x000000610000780c */ /* 0x000fc40004761670 */
[----:B-----5:R-:W-:Y:S01]  /*14080*/  @!P1 IMAD R23, R232, R17, RZ ;  /* 0x00000011e8179224 */ /* 0x020fe200078e02ff */
[C---:B------:R-:W-:Y:S01]  /*14090*/  ISETP.LT.OR P4, PT, R0.reuse, 0x62, !P0 ;  /* 0x000000620000780c */ /* 0x040fe20004781670 */
[----:B------:R3:W-:Y:S01]  /*140a0*/  @!P5 STG.E.U8 desc[UR36][R4.64+0x59], R15 ;  /* 0x0000590f0400d986 */ /* 0x0007e2000c101124 */
[----:B------:R-:W-:-:S03]  /*140b0*/  ISETP.LT.OR P5, PT, R0, 0x61, !P2 ;  /* 0x000000610000780c */ /* 0x000fc600057a1670 */
[----:B------:R4:W-:Y:S01]  /*140c0*/  @!P6 STG.E.U8 desc[UR36][R10.64+0x58], R21 ;  /* 0x000058150a00e986 */ /* 0x0009e2000c101124 */
[----:B------:R-:W-:-:S03]  /*140d0*/  ISETP.LT.OR P6, PT, R0, 0x62, !P2 ;  /* 0x000000620000780c */ /* 0x000fc600057c1670 */
[----:B------:R-:W-:Y:S01]  /*140e0*/  @!P1 STG.E.U8 desc[UR36][R10.64+0x59], R23 ;  /* 0x000059170a009986 */ /* 0x000fe2000c101124 */
[----:B------:R-:W-:Y:S01]  /*140f0*/  ISETP.LT.OR P1, PT, R0, 0x69, !P0 ;  /* 0x000000690000780c */ /* 0x000fe20004721670 */
[-C--:B0-----:R-:W-:Y:S02]  /*14100*/  @!P3 IMAD R3, R231, R17.reuse, RZ ;  /* 0x00000011e703b224 */ /* 0x081fe400078e02ff */
[-C--:B-1----:R-:W-:Y:S02]  /*14110*/  @!P4 IMAD R13, R230, R17.reuse, RZ ;  /* 0x00000011e60dc224 */ /* 0x082fe400078e02ff */
[-C--:B---3--:R-:W-:Y:S01]  /*14120*/  @!P5 IMAD R15, R229, R17.reuse, RZ ;  /* 0x00000011e50fd224 */ /* 0x088fe200078e02ff */
[----:B------:R0:W-:Y:S03]  /*14130*/  @!P3 STG.E.U8 desc[UR36][R4.64+0x60], R3 ;  /* 0x000060030400b986 */ /* 0x0001e6000c101124 */
[----:B----4-:R-:W-:Y:S01]  /*14140*/  @!P6 IMAD R21, R228, R17, RZ ;  /* 0x00000011e415e224 */ /* 0x010fe200078e02ff */
[----:B------:R1:W-:Y:S01]  /*14150*/  @!P4 STG.E.U8 desc[UR36][R4.64+0x61], R13 ;  /* 0x0000610d0400c986 */ /* 0x0003e2000c101124 */
[----:B------:R-:W-:-:S02]  /*14160*/  ISETP.LT.OR P3, PT, R0, 0x6a, !P0 ;  /* 0x0000006a0000780c */ /* 0x000fc40004761670 */
[----:B------:R-:W-:Y:S01]  /*14170*/  @!P1 IMAD R153, R227, R17, RZ ;  /* 0x00000011e3999224 */ /* 0x000fe200078e02ff */
        /* <DEDUP_REMOVED lines=131> */
[-C--:B----4-:R-:W-:Y:S01]  /*149b0*/  @!P6 IMAD R21, R183, R17.reuse, RZ ;  /* 0x00000011b715e224 */ /* 0x090fe200078e02ff */
[----:B------:R1:W-:Y:S03]  /*149c0*/  @!P4 STG.E.U8 desc[UR36][R10.64+0xb8], R13 ;  /* 0x0000b80d0a00c986 */ /* 0x0003e6000c101124 */
[----:B------:R-:W-:Y:S01]  /*149d0*/  @!P1 IMAD R23, R182, R17, RZ ;  /* 0x00000011b6179224 */ /* 0x000fe200078e02ff */
[C---:B------:R-:W-:Y:S01]  /*149e0*/  ISETP.LT.OR P3, PT, R0.reuse, 0xc1, !P2 ;  /* 0x000000c10000780c */ /* 0x040fe20005761670 */
[----:B------:R3:W-:Y:S01]  /*149f0*/  @!P5 STG.E.U8 desc[UR36][R10.64+0xb9], R15 ;  /* 0x0000b90f0a00d986 */ /* 0x0007e2000c101124 */
[----:B------:R-:W-:-:S02]  /*14a00*/  ISETP.LT.OR P4, PT, R0, 0xc2, !P2 ;  /* 0x000000c20000780c */ /* 0x000fc40005781670 */
[C---:B------:R-:W-:Y:S01]  /*14a10*/  ISETP.LT.OR P5, PT, R0.reuse, 0xc9, !P0 ;  /* 0x000000c90000780c */ /* 0x040fe200047a1670 */
[----:B------:R4:W-:Y:S01]  /*14a20*/  @!P6 STG.E.U8 desc[UR36][R4.64+0xc0], R21 ;  /* 0x0000c0150400e986 */ /* 0x0009e2000c101124 */
[----:B------:R-:W-:-:S03]  /*14a30*/  ISETP.LT.OR P6, PT, R0, 0xca, !P0 ;  /* 0x000000ca0000780c */ /* 0x000fc600047c1670 */
[----:B------:R-:W-:Y:S01]  /*14a40*/  @!P1 STG.E.U8 desc[UR36][R4.64+0xc1], R23 ;  /* 0x0000c11704009986 */ /* 0x000fe2000c101124 */
[----:B------:R-:W-:-:S03]  /*14a50*/  ISETP.LT.OR P1, PT, R0, 0xc9, !P2 ;  /* 0x000000c90000780c */ /* 0x000fc60005721670 */
[-C--:B0-----:R-:W-:Y:S02]  /*14a60*/  @!P3 IMAD R3, R181, R17.reuse, RZ ;  /* 0x00000011b503b224 */ /* 0x081fe400078e02ff */
[-C--:B-1----:R-:W-:Y:S02]  /*14a70*/  @!P4 IMAD R13, R180, R17.reuse, RZ ;  /* 0x00000011b40dc224 */ /* 0x082fe400078e02ff */
[-C--:B---3--:R-:W-:Y:S02]  /*14a80*/  @!P5 IMAD R15, R179, R17.reuse, RZ ;  /* 0x00000011b30fd224 */ /* 0x088fe400078e02ff */
[-C--:B----4-:R-:W-:Y:S01]  /*14a90*/  @!P6 IMAD R21, R178, R17.reuse, RZ ;  /* 0x00000011b215e224 */ /* 0x090fe200078e02ff */
[----:B------:R0:W-:Y:S03]  /*14aa0*/  @!P3 STG.E.U8 desc[UR36][R10.64+0xc0], R3 ;  /* 0x0000c0030a00b986 */ /* 0x0001e6000c101124 */
[----:B------:R-:W-:Y:S01]  /*14ab0*/  @!P1 IMAD R153, R177, R17, RZ ;  /* 0x00000011b1999224 */ /* 0x000fe200078e02ff */
[----:B------:R1:W-:Y:S01]  /*14ac0*/  @!P4 STG.E.U8 desc[UR36][R10.64+0xc1], R13 ;  /* 0x0000c10d0a00c986 */ /* 0x0003e2000c101124 */
[----:B------:R-:W-:-:S02]  /*14ad0*/  ISETP.LT.OR P3, PT, R0, 0xca, !P2 ;  /* 0x000000ca0000780c */ /* 0x000fc40005761670 */
        /* <DEDUP_REMOVED lines=33> */
[----:B------:R4:W-:Y:S04]  /*14cf0*/  @!P6 STG.E.U8 desc[UR36][R10.64+0xd9], R21 ;  /* 0x0000d9150a00e986 */ /* 0x0009e8000c101124 */
[----:B------:R-:W-:Y:S01]  /*14d00*/  @!P1 STG.E.U8 desc[UR36][R4.64+0xe0], R153 ;  /* 0x0000e09904009986 */ /* 0x000fe2000c101124 */
[C---:B------:R-:W-:Y:S02]  /*14d10*/  ISETP.LT.OR P1, PT, R0.reuse, 0xea, !P0 ;  /* 0x000000ea0000780c */ /* 0x040fe40004721670 */
[----:B------:R-:W-:Y:S01]  /*14d20*/  ISETP.LT.OR P6, PT, R0, 0xe9, !P0 ;  /* 0x000000e90000780c */ /* 0x000fe200047c1670 */
[-C--:B0-----:R-:W-:Y:S02]  /*14d30*/  @!P3 IMAD R3, R166, R17.reuse, RZ ;  /* 0x00000011a603b224 */ /* 0x081fe400078e02ff */
[----:B-1----:R-:W-:-:S02]  /*14d40*/  @!P4 IMAD R13, R165, R17, RZ ;  /* 0x00000011a50dc224 */ /* 0x002fc400078e02ff */
[----:B---3--:R-:W-:Y:S01]  /*14d50*/  @!P5 IMAD R15, R164, R17, RZ ;  /* 0x00000011a40fd224 */ /* 0x008fe200078e02ff */
[----:B------:R0:W-:Y:S01]  /*14d60*/  @!P3 STG.E.U8 desc[UR36][R4.64+0xe1], R3 ;  /* 0x0000e1030400b986 */ /* 0x0001e2000c101124 */
[----:B------:R-:W-:-:S04]  /*14d70*/  ISETP.LT.OR P3, PT, R0, 0xe9, !P2 ;  /* 0x000000e90000780c */ /* 0x000fc80005761670 */
[-C--:B------:R-:W-:Y:S01]  /*14d80*/  @!P1 IMAD R23, R162, R17.reuse, RZ ;  /* 0x00000011a2179224 */ /* 0x080fe200078e02ff */
[----:B------:R2:W-:Y:S01]  /*14d90*/  @!P4 STG.E.U8 desc[UR36][R10.64+0xe0], R13 ;  /* 0x0000e00d0a00c986 */ /* 0x0005e2000c101124 */
[----:B----4-:R-:W-:Y:S01]  /*14da0*/  @!P6 IMAD R21, R163, R17, RZ ;  /* 0x00000011a315e224 */ /* 0x010fe200078e02ff */
[C---:B------:R-:W-:Y:S02]  /*14db0*/  ISETP.LT.OR P4, PT, R0.reuse, 0xea, !P2 ;  /* 0x000000ea0000780c */ /* 0x040fe40005781670 */
[----:B------:R1:W-:Y:S01]  /*14dc0*/  @!P5 STG.E.U8 desc[UR36][R10.64+0xe1], R15 ;  /* 0x0000e10f0a00d986 */ /* 0x0003e2000c101124 */
[----:B------:R-:W-:-:S03]  /*14dd0*/  ISETP.LT.OR P5, PT, R0, 0xf1, !P0 ;  /* 0x000000f10000780c */ /* 0x000fc600047a1670 */
[----:B------:R-:W-:Y:S01]  /*14de0*/  @!P1 STG.E.U8 desc[UR36][R4.64+0xe9], R23 ;  /* 0x0000e91704009986 */ /* 0x000fe2000c101124 */
[----:B------:R-:W-:-:S03]  /*14df0*/  ISETP.LT.OR P1, PT, R0, 0xf2, !P0 ;  /* 0x000000f20000780c */ /* 0x000fc60004721670 */
[----:B------:R3:W-:Y:S01]  /*14e00*/  @!P6 STG.E.U8 desc[UR36][R4.64+0xe8], R21 ;  /* 0x0000e8150400e986 */ /* 0x0007e2000c101124 */
[----:B------:R-:W-:Y:S01]  /*14e10*/  ISETP.LT.OR P6, PT, R0, 0xf1, !P2 ;  /* 0x000000f10000780c */ /* 0x000fe200057c1670 */
[-C--:B0-----:R-:W-:Y:S02]  /*14e20*/  @!P3 IMAD R3, R161, R17.reuse, RZ ;  /* 0x00000011a103b224 */ /* 0x081fe400078e02ff */
[-C--:B--2---:R-:W-:Y:S02]  /*14e30*/  @!P4 IMAD R13, R160, R17.reuse, RZ ;  /* 0x00000011a00dc224 */ /* 0x084fe400078e02ff */
[-C--:B-1----:R-:W-:Y:S01]  /*14e40*/  @!P5 IMAD R15, R159, R17.reuse, RZ ;  /* 0x000000119f0fd224 */ /* 0x082fe200078e02ff */
[----:B------:R0:W-:Y:S01]  /*14e50*/  @!P3 STG.E.U8 desc[UR36][R10.64+0xe8], R3 ;  /* 0x0000e8030a00b986 */ /* 0x0001e2000c101124 */
[----:B------:R-:W-:Y:S02]  /*14e60*/  ISETP.LT.OR P3, PT, R0, 0xf2, !P2 ;  /* 0x000000f20000780c */ /* 0x000fe40005761670 */
[-C--:B---3--:R-:W-:Y:S01]  /*14e70*/  @!P1 IMAD R21, R158, R17.reuse, RZ ;  /* 0x000000119e159224 */ /* 0x088fe200078e02ff */
[----:B------:R1:W-:Y:S03]  /*14e80*/  @!P4 STG.E.U8 desc[UR36][R10.64+0xe9], R13 ;  /* 0x0000e90d0a00c986 */ /* 0x0003e6000c101124 */
[----:B------:R-:W-:Y:S01]  /*14e90*/  @!P6 IMAD R23, R157, R17, RZ ;  /* 0x000000119d17e224 */ /* 0x000fe200078e02ff */
[C---:B------:R-:W-:Y:S01]  /*14ea0*/  ISETP.LT.OR P4, PT, R0.reuse, 0xf9, !P0 ;  /* 0x000000f90000780c */ /* 0x040fe20004781670 */
[----:B------:R-:W-:Y:S01]  /*14eb0*/  @!P1 STG.E.U8 desc[UR36][R4.64+0xf1], R21 ;  /* 0x0000f11504009986 */ /* 0x000fe2000c101124 */
[----:B------:R-:W-:-:S02]  /*14ec0*/  ISETP.LT.OR P0, PT, R0, 0xfa, !P0 ;  /* 0x000000fa0000780c */ /* 0x000fc40004701670 */
[----:B------:R-:W-:Y:S01]  /*14ed0*/  ISETP.GE.AND P1, PT, R154, 0x81, PT ;  /* 0x000000819a00780c */ /* 0x000fe20003f26270 */
[----:B------:R2:W-:Y:S01]  /*14ee0*/  @!P5 STG.E.U8 desc[UR36][R4.64+0xf0], R15 ;  /* 0x0000f00f0400d986 */ /* 0x0005e2000c101124 */
[C---:B------:R-:W-:Y:S02]  /*14ef0*/  ISETP.LT.OR P5, PT, R0.reuse, 0xf9, !P2 ;  /* 0x000000f90000780c */ /* 0x040fe400057a1670 */
[C---:B------:R-:W-:Y:S01]  /*14f00*/  ISETP.LT.OR P2, PT, R0.reuse, 0xfa, !P2 ;  /* 0x000000fa0000780c */ /* 0x040fe20005741670 */
[----:B------:R3:W-:Y:S01]  /*14f10*/  @!P6 STG.E.U8 desc[UR36][R10.64+0xf0], R23 ;  /* 0x0000f0170a00e986 */ /* 0x0007e2000c101124 */
[----:B------:R-:W-:Y:S01]  /*14f20*/  ISETP.LT.OR P6, PT, R0, 0x1, !P1 ;  /* 0x000000010000780c */ /* 0x000fe20004fc1670 */
[-C--:B0-----:R-:W-:Y:S02]  /*14f30*/  @!P3 IMAD R3, R156, R17.reuse, RZ ;  /* 0x000000119c03b224 */ /* 0x081fe400078e02ff */
[-C--:B-1----:R-:W-:Y:S02]  /*14f40*/  @!P4 IMAD R13, R152, R17.reuse, RZ ;  /* 0x00000011980dc224 */ /* 0x082fe400078e02ff */
[----:B------:R-:W-:Y:S01]  /*14f50*/  @!P0 IMAD R153, R22, R17, RZ ;  /* 0x0000001116998224 */ /* 0x000fe200078e02ff */
[----:B------:R0:W-:Y:S01]  /*14f60*/  @!P3 STG.E.U8 desc[UR36][R10.64+0xf1], R3 ;  /* 0x0000f1030a00b986 */ /* 0x0001e2000c101124 */
[----:B------:R-:W-:-:S02]  /*14f70*/  ISETP.GE.AND P3, PT, R154, 0x89, PT ;  /* 0x000000899a00780c */ /* 0x000fc40003f66270 */
[-C--:B--2---:R-:W-:Y:S02]  /*14f80*/  @!P5 IMAD R15, R20, R17.reuse, RZ ;  /* 0x00000011140fd224 */ /* 0x084fe400078e02ff */
[-C--:B------:R-:W-:Y:S01]  /*14f90*/  @!P2 IMAD R21, R14, R17.reuse, RZ ;  /* 0x000000110e15a224 */ /* 0x080fe200078e02ff */
[----:B------:R-:W-:Y:S01]  /*14fa0*/  @!P0 STG.E.U8 desc[UR36][R4.64+0xf9], R153 ;  /* 0x0000f99904008986 */ /* 0x000fe2000c101124 */
[----:B---3--:R-:W-:Y:S01]  /*14fb0*/  @!P6 IMAD R23, R24, R17, RZ ;  /* 0x000000111817e224 */ /* 0x008fe200078e02ff */
[C---:B------:R-:W-:Y:S02]  /*14fc0*/  ISETP.LT.OR P0, PT, R0.reuse, 0x2, !P1 ;  /* 0x000000020000780c */ /* 0x040fe40004f01670 */
[----:B------:R1:W-:Y:S01]  /*14fd0*/  @!P4 STG.E.U8 desc[UR36][R4.64+0xf8], R13 ;  /* 0x0000f80d0400c986 */ /* 0x0003e2000c101124 */
[----:B------:R-:W-:-:S03]  /*14fe0*/  ISETP.LT.OR P4, PT, R0, 0x1, !P3 ;  /* 0x000000010000780c */ /* 0x000fc60005f81670 */
[----:B------:R-:W-:Y:S01]  /*14ff0*/  @!P5 STG.E.U8 desc[UR36][R10.64+0xf8], R15 ;  /* 0x0000f80f0a00d986 */ /* 0x000fe2000c101124 */
[----:B------:R-:W-:-:S03]  /*15000*/  ISETP.LT.OR P5, PT, R0, 0x2, !P3 ;  /* 0x000000020000780c */ /* 0x000fc60005fa1670 */
[----:B------:R-:W-:Y:S01]  /*15010*/  @!P2 STG.E.U8 desc[UR36][R10.64+0xf9], R21 ;  /* 0x0000f9150a00a986 */ /* 0x000fe2000c101124 */
[----:B------:R-:W-:-:S03]  /*15020*/  ISETP.LT.OR P2, PT, R0, 0x9, !P1 ;  /* 0x000000090000780c */ /* 0x000fc60004f41670 */
[----:B------:R-:W-:Y:S01]  /*15030*/  @!P6 STG.E.U8 desc[UR36][R6.64], R23 ;  /* 0x000000170600e986 */ /* 0x000fe2000c101124 */
[----:B------:R-:W-:Y:S01]  /*15040*/  ISETP.LT.OR P6, PT, R0, 0xa, !P1 ;  /* 0x0000000a0000780c */ /* 0x000fe20004fc1670 */
[-C--:B------:R-:W-:Y:S02]  /*15050*/  @!P0 IMAD R25, R25, R17.reuse, RZ ;  /* 0x0000001119198224 */ /* 0x080fe400078e02ff */
[-C--:B0-----:R-:W-:Y:S02]  /*15060*/  @!P4 IMAD R3, R26, R17.reuse, RZ ;  /* 0x000000111a03c224 */ /* 0x081fe400078e02ff */
[-C--:B------:R-:W-:Y:S01]  /*15070*/  @!P5 IMAD R27, R27, R17.reuse, RZ ;  /* 0x000000111b1bd224 */ /* 0x080fe200078e02ff */
[----:B------:R-:W-:Y:S03]  /*15080*/  @!P0 STG.E.U8 desc[UR36][R6.64+0x1], R25 ;  /* 0x0000011906008986 */ /* 0x000fe6000c101124 */
[----:B-1----:R-:W-:Y:S01]  /*15090*/  @!P2 IMAD R5, R28, R17, RZ ;  /* 0x000000111c05a224 */ /* 0x002fe200078e02ff */
[----:B------:R0:W-:Y:S01]  /*150a0*/  @!P4 STG.E.U8 desc[UR36][R8.64], R3 ;  /* 0x000000030800c986 */ /* 0x0001e2000c101124 */
[----:B------:R-:W-:-:S02]  /*150b0*/  ISETP.LT.OR P0, PT, R0, 0xa, !P3 ;  /* 0x0000000a0000780c */ /* 0x000fc40005f01670 */
[----:B------:R-:W-:Y:S01]  /*150c0*/  @!P6 IMAD R29, R29, R17, RZ ;  /* 0x000000111d1de224 */ /* 0x000fe200078e02ff */
[C---:B------:R-:W-:Y:S01]  /*150d0*/  ISETP.LT.OR P4, PT, R0.reuse, 0x9, !P3 ;  /* 0x000000090000780c */ /* 0x040fe20005f81670 */
[----:B------:R-:W-:Y:S01]  /*150e0*/  @!P5 STG.E.U8 desc[UR36][R8.64+0x1], R27 ;  /* 0x0000011b0800d986 */ /* 0x000fe2000c101124 */
[----:B------:R-:W-:-:S03]  /*150f0*/  ISETP.LT.OR P5, PT, R0, 0x11, !P1 ;  /* 0x000000110000780c */ /* 0x000fc60004fa1670 */
[----:B------:R1:W-:Y:S01]  /*15100*/  @!P2 STG.E.U8 desc[UR36][R6.64+0x8], R5 ;  /* 0x000008050600a986 */ /* 0x0003e2000c101124 */
[----:B------:R-:W-:-:S03]  /*15110*/  ISETP.LT.OR P2, PT, R0, 0x12, !P1 ;  /* 0x000000120000780c */ /* 0x000fc60004f41670 */
[----:B------:R-:W-:Y:S01]  /*15120*/  @!P6 STG.E.U8 desc[UR36][R6.64+0x9], R29 ;  /* 0x0000091d0600e986 */ /* 0x000fe2000c101124 */
[----:B------:R-:W-:Y:S01]  /*15130*/  ISETP.LT.OR P6, PT, R0, 0x11, !P3 ;  /* 0x000000110000780c */ /* 0x000fe20005fc1670 */
[-C--:B------:R-:W-:Y:S02]  /*15140*/  @!P0 IMAD R31, R31, R17.reuse, RZ ;  /* 0x000000111f1f8224 */ /* 0x080fe400078e02ff */
[-C--:B0-----:R-:W-:Y:S02]  /*15150*/  @!P4 IMAD R3, R30, R17.reuse, RZ ;  /* 0x000000111e03c224 */ /* 0x081fe400078e02ff */
[-C--:B------:R-:W-:Y:S01]  /*15160*/  @!P5 IMAD R11, R32, R17.reuse, RZ ;  /* 0x00000011200bd224 */ /* 0x080fe200078e02ff */
[----:B------:R-:W-:Y:S03]  /*15170*/  @!P0 STG.E.U8 desc[UR36][R8.64+0x9], R31 ;  /* 0x0000091f08008986 */ /* 0x000fe6000c101124 */
[----:B------:R-:W-:Y:S01]  /*15180*/  @!P2 IMAD R33, R33, R17, RZ ;  /* 0x000000112121a224 */ /* 0x000fe200078e02ff */
[----:B------:R0:W-:Y:S01]  /*15190*/  @!P4 STG.E.U8 desc[UR36][R8.64+0x8], R3 ;  /* 0x000008030800c986 */ /* 0x0001e2000c101124 */
[----:B------:R-:W-:-:S02]  /*151a0*/  ISETP.LT.OR P0, PT, R0, 0x12, !P3 ;  /* 0x000000120000780c */ /* 0x000fc40005f01670 */
[----:B-1----:R-:W-:Y:S01]  /*151b0*/  @!P6 IMAD R5, R34, R17, RZ ;  /* 0x000000112205e224 */ /* 0x002fe200078e02ff */
[C---:B------:R-:W-:Y:S01]  /*151c0*/  ISETP.LT.OR P4, PT, R0.reuse, 0x19, !P1 ;  /* 0x000000190000780c */ /* 0x040fe20004f81670 */
[----:B------:R-:W-:Y:S01]  /*151d0*/  @!P5 STG.E.U8 desc[UR36][R6.64+0x10], R11 ;  /* 0x0000100b0600d986 */ /* 0x000fe2000c101124 */
[----:B------:R-:W-:-:S03]  /*151e0*/  ISETP.LT.OR P5, PT, R0, 0x1a, !P1 ;  /* 0x0000001a0000780c */ /* 0x000fc60004fa1670 */
[----:B------:R-:W-:Y:S01]  /*151f0*/  @!P2 STG.E.U8 desc[UR36][R6.64+0x11], R33 ;  /* 0x000011210600a986 */ /* 0x000fe2000c101124 */
[----:B------:R-:W-:-:S03]  /*15200*/  ISETP.LT.OR P2, PT, R0, 0x19, !P3 ;  /* 0x000000190000780c */ /* 0x000fc60005f41670 */
[----:B------:R1:W-:Y:S01]  /*15210*/  @!P6 STG.E.U8 desc[UR36][R8.64+0x10], R5 ;  /* 0x000010050800e986 */ /* 0x0003e2000c101124 */
[----:B------:R-:W-:Y:S01]  /*15220*/  ISETP.LT.OR P6, PT, R0, 0x1a, !P3 ;  /* 0x0000001a0000780c */ /* 0x000fe20005fc1670 */
[-C--:B------:R-:W-:Y:S02]  /*15230*/  @!P0 IMAD R35, R35, R17.reuse, RZ ;  /* 0x0000001123238224 */ /* 0x080fe400078e02ff */
[-C--:B0-----:R-:W-:Y:S02]  /*15240*/  @!P4 IMAD R3, R36, R17.reuse, RZ ;  /* 0x000000112403c224 */ /* 0x081fe400078e02ff */
[-C--:B------:R-:W-:Y:S01]  /*15250*/  @!P5 IMAD R37, R37, R17.reuse, RZ ;  /* 0x000000112525d224 */ /* 0x080fe200078e02ff */
[----:B------:R-:W-:Y:S01]  /*15260*/  @!P0 STG.E.U8 desc[UR36][R8.64+0x11], R35 ;  /* 0x0000112308008986 */ /* 0x000fe2000c101124 */
[----:B------:R-:W-:Y:S02]  /*15270*/  ISETP.LT.OR P0, PT, R0, 0x22, !P1 ;  /* 0x000000220000780c */ /* 0x000fe40004f01670 */
[----:B-1----:R-:W-:-:S04]  /*15280*/  @!P2 IMAD R5, R38, R17, RZ ;  /* 0x000000112605a224 */ /* 0x002fc800078e02ff */
[----:B------:R-:W-:Y:S01]  /*15290*/  @!P6 IMAD R39, R39, R17, RZ ;  /* 0x000000112727e224 */ /* 0x000fe200078e02ff */
[----:B------:R0:W-:Y:S01]  /*152a0*/  @!P4 STG.E.U8 desc[UR36][R6.64+0x18], R3 ;  /* 0x000018030600c986 */ /* 0x0001e2000c101124 */
[----:B------:R-:W-:-:S03]  /*152b0*/  ISETP.LT.OR P4, PT, R0, 0x21, !P1 ;  /* 0x000000210000780c */ /* 0x000fc60004f81670 */
        /* <DEDUP_REMOVED lines=216> */
[-C--:B0-----:R-:W-:Y:S02]  /*16040*/  @!P4 IMAD R3, R110, R17.reuse, RZ ;  /* 0x000000116e03c224 */ /* 0x081fe400078e02ff */
[-C--:B------:R-:W-:Y:S02]  /*16050*/  @!P0 IMAD R111, R111, R17.reuse, RZ ;  /* 0x000000116f6f8224 */ /* 0x080fe400078e02ff */
[-C--:B------:R-:W-:Y:S01]  /*16060*/  @!P5 IMAD R11, R112, R17.reuse, RZ ;  /* 0x00000011700bd224 */ /* 0x080fe200078e02ff */
[----:B------:R0:W-:Y:S03]  /*16070*/  @!P4 STG.E.U8 desc[UR36][R8.64+0xa8], R3 ;  /* 0x0000a8030800c986 */ /* 0x0001e6000c101124 */
[-C--:B------:R-:W-:Y:S01]  /*16080*/  @!P2 IMAD R113, R113, R17.reuse, RZ ;  /* 0x000000117171a224 */ /* 0x080fe200078e02ff */
[----:B------:R-:W-:Y:S03]  /*16090*/  @!P0 STG.E.U8 desc[UR36][R8.64+0xa9], R111 ;  /* 0x0000a96f08008986 */ /* 0x000fe6000c101124 */
[----:B-1----:R-:W-:Y:S01]  /*160a0*/  @!P6 IMAD R5, R114, R17, RZ ;  /* 0x000000117205e224 */ /* 0x002fe200078e02ff */
[C---:B------:R-:W-:Y:S01]  /*160b0*/  ISETP.LT.OR P0, PT, R0.reuse, 0xb2, !P3 ;  /* 0x000000b20000780c */ /* 0x040fe20005f01670 */
[----:B------:R-:W-:Y:S01]  /*160c0*/  @!P5 STG.E.U8 desc[UR36][R6.64+0xb0], R11 ;  /* 0x0000b00b0600d986 */ /* 0x000fe2000c101124 */
[----:B------:R-:W-:-:S02]  /*160d0*/  ISETP.LT.OR P5, PT, R0, 0xba, !P1 ;  /* 0x000000ba0000780c */ /* 0x000fc40004fa1670 */
[C---:B------:R-:W-:Y:S01]  /*160e0*/  ISETP.LT.OR P4, PT, R0.reuse, 0xb9, !P1 ;  /* 0x000000b90000780c */ /* 0x040fe20004f81670 */
[----:B------:R-:W-:Y:S01]  /*160f0*/  @!P2 STG.E.U8 desc[UR36][R6.64+0xb1], R113 ;  /* 0x0000b1710600a986 */ /* 0x000fe2000c101124 */
[----:B------:R-:W-:-:S03]  /*16100*/  ISETP.LT.OR P2, PT, R0, 0xb9, !P3 ;  /* 0x000000b90000780c */ /* 0x000fc60005f41670 */
[----:B------:R1:W-:Y:S01]  /*16110*/  @!P6 STG.E.U8 desc[UR36][R8.64+0xb0], R5 ;  /* 0x0000b0050800e986 */ /* 0x0003e2000c101124 */
[----:B------:R-:W-:-:S03]  /*16120*/  ISETP.LT.OR P6, PT, R0, 0xba, !P3 ;  /* 0x000000ba0000780c */ /* 0x000fc60005fc1670 */
[-C--:B------:R-:W-:Y:S02]  /*16130*/  @!P0 IMAD R115, R115, R17.reuse, RZ ;  /* 0x0000001173738224 */ /* 0x080fe400078e02ff */
[-C--:B------:R-:W-:Y:S02]  /*16140*/  @!P5 IMAD R117, R117, R17.reuse, RZ ;  /* 0x000000117575d224 */ /* 0x080fe400078e02ff */
[-C--:B0-----:R-:W-:Y:S01]  /*16150*/  @!P4 IMAD R3, R116, R17.reuse, RZ ;  /* 0x000000117403c224 */ /* 0x081fe200078e02ff */
[----:B------:R-:W-:Y:S01]  /*16160*/  @!P0 STG.E.U8 desc[UR36][R8.64+0xb1], R115 ;  /* 0x0000b17308008986 */ /* 0x000fe2000c101124 */
[----:B------:R-:W-:Y:S01]  /*16170*/  ISETP.LT.OR P0, PT, R0, 0xc1, !P1 ;  /* 0x000000c10000780c */ /* 0x000fe20004f01670 */
[----:B-1----:R-:W-:-:S03]  /*16180*/  @!P2 IMAD R5, R118, R17, RZ ;  /* 0x000000117605a224 */ /* 0x002fc600078e02ff */
[----:B------:R-:W-:Y:S01]  /*16190*/  @!P6 IMAD R119, R119, R17, RZ ;  /* 0x000000117777e224 */ /* 0x000fe200078e02ff */
[----:B------:R-:W-:Y:S01]  /*161a0*/  @!P5 STG.E.U8 desc[UR36][R6.64+0xb9], R117 ;  /* 0x0000b9750600d986 */ /* 0x000fe2000c101124 */
[----:B------:R-:W-:-:S03]  /*161b0*/  ISETP.LT.OR P5, PT, R0, 0xc2, !P1 ;  /* 0x000000c20000780c */ /* 0x000fc60004fa1670 */
[----:B------:R0:W-:Y:S01]  /*161c0*/  @!P4 STG.E.U8 desc[UR36][R6.64+0xb8], R3 ;  /* 0x0000b8030600c986 */ /* 0x0001e2000c101124 */
[----:B------:R-:W-:-:S03]  /*161d0*/  ISETP.LT.OR P4, PT, R0, 0xc1, !P3 ;  /* 0x000000c10000780c */ /* 0x000fc60005f81670 */
[----:B------:R-:W-:Y:S01]  /*161e0*/  @!P6 STG.E.U8 desc[UR36][R8.64+0xb9], R119 ;  /* 0x0000b9770800e986 */ /* 0x000fe2000c101124 */
[----:B------:R-:W-:-:S03]  /*161f0*/  ISETP.LT.OR P6, PT, R0, 0xc2, !P3 ;  /* 0x000000c20000780c */ /* 0x000fc60005fc1670 */
[----:B------:R1:W-:Y:S01]  /*16200*/  @!P2 STG.E.U8 desc[UR36][R8.64+0xb8], R5 ;  /* 0x0000b8050800a986 */ /* 0x0003e2000c101124 */
[----:B------:R-:W-:Y:S01]  /*16210*/  ISETP.LT.OR P2, PT, R0, 0xc9, !P1 ;  /* 0x000000c90000780c */ /* 0x000fe20004f41670 */
[-C--:B------:R-:W-:Y:S02]  /*16220*/  @!P0 IMAD R11, R120, R17.reuse, RZ ;  /* 0x00000011780b8224 */ /* 0x080fe400078e02ff */
[-C--:B------:R-:W-:Y:S02]  /*16230*/  @!P5 IMAD R121, R121, R17.reuse, RZ ;  /* 0x000000117979d224 */ /* 0x080fe400078e02ff */
[-C--:B0-----:R-:W-:Y:S01]  /*16240*/  @!P4 IMAD R3, R122, R17.reuse, RZ ;  /* 0x000000117a03c224 */ /* 0x081fe200078e02ff */
[----:B------:R0:W-:Y:S03]  /*16250*/  @!P0 STG.E.U8 desc[UR36][R6.64+0xc0], R11 ;  /* 0x0000c00b06008986 */ /* 0x0001e6000c101124 */
[-C--:B------:R-:W-:Y:S01]  /*16260*/  @!P6 IMAD R123, R123, R17.reuse, RZ ;  /* 0x000000117b7be224 */ /* 0x080fe200078e02ff */
[----:B------:R-:W-:Y:S01]  /*16270*/  ISETP.LT.OR P0, PT, R0, 0xca, !P1 ;  /* 0x000000ca0000780c */ /* 0x000fe20004f01670 */
[----:B------:R-:W-:Y:S02]  /*16280*/  @!P5 STG.E.U8 desc[UR36][R6.64+0xc1], R121 ;  /* 0x0000c1790600d986 */ /* 0x000fe4000c101124 */
[----:B-1----:R-:W-:Y:S01]  /*16290*/  @!P2 IMAD R5, R124, R17, RZ ;  /* 0x000000117c05a224 */ /* 0x002fe200078e02ff */
[C---:B------:R-:W-:Y:S01]  /*162a0*/  ISETP.LT.OR P5, PT, R0.reuse, 0xc9, !P3 ;  /* 0x000000c90000780c */ /* 0x040fe20005fa1670 */
[----:B------:R1:W-:Y:S01]  /*162b0*/  @!P4 STG.E.U8 desc[UR36][R8.64+0xc0], R3 ;  /* 0x0000c0030800c986 */ /* 0x0003e2000c101124 */
        /* <DEDUP_REMOVED lines=8> */
[----:B------:R-:W-:Y:S03]  /*16340*/  @!P0 STG.E.U8 desc[UR36][R6.64+0xc9], R125 ;  /* 0x0000c97d06008986 */ /* 0x000fe6000c101124 */
[-C--:B-1----:R-:W-:Y:S01]  /*16350*/  @!P6 IMAD R3, R128, R17.reuse, RZ ;  /* 0x000000118003e224 */ /* 0x082fe200078e02ff */
[----:B------:R0:W-:Y:S03]  /*16360*/  @!P5 STG.E.U8 desc[UR36][R8.64+0xc8], R11 ;  /* 0x0000c80b0800d986 */ /* 0x0001e6000c101124 */
[----:B------:R-:W-:Y:S01]  /*16370*/  @!P2 IMAD R129, R129, R17, RZ ;  /* 0x000000118181a224 */ /* 0x000fe200078e02ff */
[C---:B------:R-:W-:Y:S01]  /*16380*/  ISETP.LT.OR P0, PT, R0.reuse, 0xd1, !P3 ;  /* 0x000000d10000780c */ /* 0x040fe20005f01670 */
[----:B------:R-:W-:Y:S01]  /*16390*/  @!P4 STG.E.U8 desc[UR36][R8.64+0xc9], R127 ;  /* 0x0000c97f0800c986 */ /* 0x000fe2000c101124 */
[----:B------:R-:W-:-:S02]  /*163a0*/  ISETP.LT.OR P5, PT, R0, 0xd2, !P3 ;  /* 0x000000d20000780c */ /* 0x000fc40005fa1670 */
[C---:B------:R-:W-:Y:S01]  /*163b0*/  ISETP.LT.OR P4, PT, R0.reuse, 0xd9, !P1 ;  /* 0x000000d90000780c */ /* 0x040fe20004f81670 */
[----:B------:R1:W-:Y:S01]  /*163c0*/  @!P6 STG.E.U8 desc[UR36][R6.64+0xd0], R3 ;  /* 0x0000d0030600e986 */ /* 0x0003e2000c101124 */
[----:B------:R-:W-:-:S03]  /*163d0*/  ISETP.LT.OR P6, PT, R0, 0xda, !P1 ;  /* 0x000000da0000780c */ /* 0x000fc60004fc1670 */
[----:B------:R-:W-:Y:S01]  /*163e0*/  @!P2 STG.E.U8 desc[UR36][R6.64+0xd1], R129 ;  /* 0x0000d1810600a986 */ /* 0x000fe2000c101124 */
[----:B------:R-:W-:-:S03]  /*163f0*/  ISETP.LT.OR P2, PT, R0, 0xd9, !P3 ;  /* 0x000000d90000780c */ /* 0x000fc60005f41670 */
[-C--:B--2---:R-:W-:Y:S02]  /*16400*/  @!P0 IMAD R5, R130, R17.reuse, RZ ;  /* 0x0000001182058224 */ /* 0x084fe400078e02ff */
[-C--:B------:R-:W-:Y:S02]  /*16410*/  @!P5 IMAD R131, R131, R17.reuse, RZ ;  /* 0x000000118383d224 */ /* 0x080fe400078e02ff */
[-C--:B0-----:R-:W-:Y:S02]  /*16420*/  @!P4 IMAD R11, R132, R17.reuse, RZ ;  /* 0x00000011840bc224 */ /* 0x081fe400078e02ff */
[-C--:B------:R-:W-:Y:S01]  /*16430*/  @!P6 IMAD R133, R133, R17.reuse, RZ ;  /* 0x000000118585e224 */ /* 0x080fe200078e02ff */
[----:B------:R0:W-:Y:S03]  /*16440*/  @!P0 STG.E.U8 desc[UR36][R8.64+0xd0], R5 ;  /* 0x0000d00508008986 */ /* 0x0001e6000c101124 */
[----:B-1----:R-:W-:Y:S01]  /*16450*/  @!P2 IMAD R3, R134, R17, RZ ;  /* 0x000000118603a224 */ /* 0x002fe200078e02ff */
[----:B------:R-:W-:Y:S01]  /*16460*/  @!P5 STG.E.U8 desc[UR36][R8.64+0xd1], R131 ;  /* 0x0000d1830800d986 */ /* 0x000fe2000c101124 */
[----:B------:R-:W-:-:S02]  /*16470*/  ISETP.LT.OR P0, PT, R0, 0xda, !P3 ;  /* 0x000000da0000780c */ /* 0x000fc40005f01670 */
        /* <DEDUP_REMOVED lines=14> */
[----:B------:R-:W-:Y:S01]  /*16560*/  @!P4 STG.E.U8 desc[UR36][R6.64+0xe1], R137 ;  /* 0x0000e1890600c986 */ /* 0x000fe2000c101124 */
[----:B------:R-:W-:-:S02]  /*16570*/  ISETP.LT.OR P0, PT, R0, 0xe9, !P1 ;  /* 0x000000e90000780c */ /* 0x000fc40004f01670 */
[C---:B------:R-:W-:Y:S01]  /*16580*/  ISETP.LT.OR P4, PT, R0.reuse, 0xea, !P1 ;  /* 0x000000ea0000780c */ /* 0x040fe20004f81670 */
[----:B------:R1:W-:Y:S01]  /*16590*/  @!P6 STG.E.U8 desc[UR36][R8.64+0xe0], R11 ;  /* 0x0000e00b0800e986 */ /* 0x0003e2000c101124 */
[C---:B------:R-:W-:Y:S02]  /*165a0*/  ISETP.LT.OR P6, PT, R0.reuse, 0xe9, !P3 ;  /* 0x000000e90000780c */ /* 0x040fe40005fc1670 */
[C---:B------:R-:W-:Y:S01]  /*165b0*/  ISETP.LT.OR P5, PT, R0.reuse, 0xea, !P3 ;  /* 0x000000ea0000780c */ /* 0x040fe20005fa1670 */
[----:B------:R-:W-:Y:S01]  /*165c0*/  @!P2 STG.E.U8 desc[UR36][R8.64+0xe1], R139 ;  /* 0x0000e18b0800a986 */ /* 0x000fe2000c101124 */
[----:B------:R-:W-:-:S05]  /*165d0*/  ISETP.LT.OR P2, PT, R0, 0xf1, !P1 ;  /* 0x000000f10000780c */ /* 0x000fca0004f41670 */
[-C--:B--2---:R-:W-:Y:S02]  /*165e0*/  @!P0 IMAD R3, R140, R17.reuse, RZ ;  /* 0x000000118c038224 */ /* 0x084fe400078e02ff */
[-C--:B------:R-:W-:Y:S02]  /*165f0*/  @!P4 IMAD R141, R141, R17.reuse, RZ ;  /* 0x000000118d8dc224 */ /* 0x080fe400078e02ff */
[-C--:B0-----:R-:W-:Y:S02]  /*16600*/  @!P6 IMAD R5, R142, R17.reuse, RZ ;  /* 0x000000118e05e224 */ /* 0x081fe400078e02ff */
[-C--:B------:R-:W-:Y:S02]  /*16610*/  @!P5 IMAD R143, R143, R17.reuse, RZ ;  /* 0x000000118f8fd224 */ /* 0x080fe400078e02ff */
[----:B-1----:R-:W-:Y:S01]  /*16620*/  @!P2 IMAD R11, R144, R17, RZ ;  /* 0x00000011900ba224 */ /* 0x002fe200078e02ff */
[----:B------:R0:W-:Y:S01]  /*16630*/  @!P0 STG.E.U8 desc[UR36][R6.64+0xe8], R3 ;  /* 0x0000e80306008986 */ /* 0x0001e2000c101124 */
[----:B------:R-:W-:-:S03]  /*16640*/  ISETP.LT.OR P0, PT, R0, 0xf2, !P1 ;  /* 0x000000f20000780c */ /* 0x000fc60004f01670 */
[----:B------:R-:W-:Y:S01]  /*16650*/  @!P4 STG.E.U8 desc[UR36][R6.64+0xe9], R141 ;  /* 0x0000e98d0600c986 */ /* 0x000fe2000c101124 */
[----:B------:R-:W-:-:S03]  /*16660*/  ISETP.LT.OR P4, PT, R0, 0xf1, !P3 ;  /* 0x000000f10000780c */ /* 0x000fc60005f81670 */
[----:B------:R-:W-:Y:S01]  /*16670*/  @!P6 STG.E.U8 desc[UR36][R8.64+0xe8], R5 ;  /* 0x0000e8050800e986 */ /* 0x000fe2000c101124 */
[----:B------:R-:W-:-:S03]  /*16680*/  ISETP.LT.OR P6, PT, R0, 0xf2, !P3 ;  /* 0x000000f20000780c */ /* 0x000fc60005fc1670 */
[----:B------:R-:W-:Y:S01]  /*16690*/  @!P5 STG.E.U8 desc[UR36][R8.64+0xe9], R143 ;  /* 0x0000e98f0800d986 */ /* 0x000fe2000c101124 */
[----:B------:R-:W-:-:S03]  /*166a0*/  ISETP.LT.OR P5, PT, R0, 0xf9, !P3 ;  /* 0x000000f90000780c */ /* 0x000fc60005fa1670 */
[----:B------:R1:W-:Y:S01]  /*166b0*/  @!P2 STG.E.U8 desc[UR36][R6.64+0xf0], R11 ;  /* 0x0000f00b0600a986 */ /* 0x0003e2000c101124 */
[C---:B------:R-:W-:Y:S02]  /*166c0*/  ISETP.LT.OR P2, PT, R0.reuse, 0xf9, !P1 ;  /* 0x000000f90000780c */ /* 0x040fe40004f41670 */
[C---:B------:R-:W-:Y:S02]  /*166d0*/  ISETP.LT.OR P1, PT, R0.reuse, 0xfa, !P1 ;  /* 0x000000fa0000780c */ /* 0x040fe40004f21670 */
[----:B------:R-:W-:Y:S01]  /*166e0*/  ISETP.LT.OR P3, PT, R0, 0xfa, !P3 ;  /* 0x000000fa0000780c */ /* 0x000fe20005f61670 */
[-C--:B------:R-:W-:Y:S02]  /*166f0*/  @!P0 IMAD R145, R145, R17.reuse, RZ ;  /* 0x0000001191918224 */ /* 0x080fe400078e02ff */
[-C--:B0-----:R-:W-:Y:S02]  /*16700*/  @!P4 IMAD R3, R146, R17.reuse, RZ ;  /* 0x000000119203c224 */ /* 0x081fe400078e02ff */
[----:B------:R-:W-:-:S02]  /*16710*/  @!P6 IMAD R147, R147, R17, RZ ;  /* 0x000000119393e224 */ /* 0x000fc400078e02ff */
[-C--:B-1----:R-:W-:Y:S02]  /*16720*/  @!P5 IMAD R11, R150, R17.reuse, RZ ;  /* 0x00000011960bd224 */ /* 0x082fe400078e02ff */
[-C--:B------:R-:W-:Y:S02]  /*16730*/  @!P2 IMAD R5, R148, R17.reuse, RZ ;  /* 0x000000119405a224 */ /* 0x080fe400078e02ff */
[-C--:B------:R-:W-:Y:S02]  /*16740*/  @!P1 IMAD R149, R149, R17.reuse, RZ ;  /* 0x0000001195959224 */ /* 0x080fe400078e02ff */
[----:B------:R-:W-:Y:S01]  /*16750*/  @!P3 IMAD R151, R151, R17, RZ ;  /* 0x000000119797b224 */ /* 0x000fe200078e02ff */
[----:B------:R0:W-:Y:S04]  /*16760*/  @!P0 STG.E.U8 desc[UR36][R6.64+0xf1], R145 ;  /* 0x0000f19106008986 */ /* 0x0001e8000c101124 */
[----:B------:R0:W-:Y:S04]  /*16770*/  @!P4 STG.E.U8 desc[UR36][R8.64+0xf0], R3 ;  /* 0x0000f0030800c986 */ /* 0x0001e8000c101124 */
[----:B------:R0:W-:Y:S04]  /*16780*/  @!P6 STG.E.U8 desc[UR36][R8.64+0xf1], R147 ;  /* 0x0000f1930800e986 */ /* 0x0001e8000c101124 */
[----:B------:R0:W-:Y:S04]  /*16790*/  @!P2 STG.E.U8 desc[UR36][R6.64+0xf8], R5 ;  /* 0x0000f8050600a986 */ /* 0x0001e8000c101124 */
[----:B------:R0:W-:Y:S04]  /*167a0*/  @!P1 STG.E.U8 desc[UR36][R6.64+0xf9], R149 ;  /* 0x0000f99506009986 */ /* 0x0001e8000c101124 */
[----:B------:R0:W-:Y:S04]  /*167b0*/  @!P5 STG.E.U8 desc[UR36][R8.64+0xf8], R11 ;  /* 0x0000f80b0800d986 */ /* 0x0001e8000c101124 */
[----:B------:R0:W-:Y:S02]  /*167c0*/  @!P3 STG.E.U8 desc[UR36][R8.64+0xf9], R151 ;  /* 0x0000f9970800b986 */ /* 0x0001e4000c101124 */
.L_x_548:
[----:B------:R-:W-:Y:S05]  /*167d0*/  BSYNC B0 ;  /* 0x0000000000007941 */ /* 0x000fea0003800000 */
.L_x_34:
[----:B0-----:R-:W5:Y:S04]  /*167e0*/  LDL.LU R3, [R1+0x200] ;  /* 0x0002000001037983 */ /* 0x001f680000300800 */
[----:B------:R-:W5:Y:S01]  /*167f0*/  LDL.LU R2, [R1+0x204] ;  /* 0x0002040001027983 */ /* 0x000f620000300800 */
[----:B------:R-:W-:Y:S01]  /*16800*/  ULDC UR4, c[0x0][0xc] ;  /* 0x0000030000047ab9 */ /* 0x000fe20000000800 */
[----:B------:R-:W-:Y:S01]  /*16810*/  ULDC UR5, c[0x0][0x10] ;  /* 0x0000040000057ab9 */ /* 0x000fe20000000800 */
[----:B------:R-:W5:Y:S01]  /*16820*/  LDC R5, c[0x0][0x14] ;  /* 0x00000500ff057b82 */ /* 0x000f620000000800 */
[----:B------:R-:W-:Y:S01]  /*16830*/  UIMAD.WIDE.U32 UR4, UR4, UR5, URZ ;  /* 0x00000005040472a5 */ /* 0x000fe2000f8e003f */
[----:B------:R-:W-:Y:S01]  /*16840*/  PRMT R0, RZ, 0x7610, R0 ;  /* 0x00007610ff007816 */ /* 0x000fe20000000000 */
[----:B------:R-:W-:Y:S01]  /*16850*/  UMOV UR42, 0xffffffff ;  /* 0xffffffff002a7882 */ /* 0x000fe20000000000 */
[----:B------:R-:W-:-:S03]  /*16860*/  UMOV UR43, 0xffffffff ;  /* 0xffffffff002b7882 */ /* 0x000fc60000000000 */
[----:B-----5:R-:W-:-:S04]  /*16870*/  IMAD.WIDE.U32 R2, R5, UR4, R2 ;  /* 0x0000000405027c25 */ /* 0x020fc8000f8e0002 */
[----:B------:R-:W-:Y:S01]  /*16880*/  IMAD R5, R5, UR5, RZ ;  /* 0x0000000505057c24 */ /* 0x000fe2000f8e02ff */
[----:B-1-3--:R-:W-:Y:S01]  /*16890*/  MOV R6, R2 ;  /* 0x0000000200067202 */ /* 0x00afe20000000f00 */
[----:B------:R-:W-:Y:S02]  /*168a0*/  ULDC.64 UR4, c[0x0][0x650] ;  /* 0x0001940000047ab9 */ /* 0x000fe40000000a00 */
[----:B------:R-:W-:Y:S01]  /*168b0*/  IMAD.IADD R4, R3, 0x1, R5 ;  /* 0x0000000103047824 */ /* 0x000fe200078e0205 */
[----:B------:R-:W-:-:S04]  /*168c0*/  ISETP.GE.U32.AND P0, PT, R2, UR4, PT ;  /* 0x0000000402007c0c */ /* 0x000fc8000bf06070 */
[----:B------:R0:W-:Y:S01]  /*168d0*/  STL [R1+0x200], R4 ;  /* 0x0002000401007387 */ /* 0x0001e20000100800 */
[----:B------:R-:W-:-:S03]  /*168e0*/  ISETP.GE.U32.AND.EX P0, PT, R4, UR5, PT, P0 ;  /* 0x0000000504007c0c */ /* 0x000fc6000bf06100 */
[----:B------:R0:W-:Y:S10]  /*168f0*/  STL [R1+0x204], R6 ;  /* 0x0002040601007387 */ /* 0x0001f40000100800 */
[----:B0-----:R-:W-:Y:S05]  /*16900*/  @P0 BRA `(.L_x_549) ;  /* 0x0000000400880947 */ /* 0x001fea0003800000 */
[----:B------:R-:W0:Y:S01]  /*16910*/  S2UR UR6, SR_CTAID.X ;  /* 0x00000000000679c3 */ /* 0x000e220000002500 */
[----:B------:R-:W-:Y:S01]  /*16920*/  ULDC.64 UR12, c[0x0][0x628] ;  /* 0x00018a00000c7ab9 */ /* 0x000fe20000000a00 */
[----:B------:R-:W-:Y:S01]  /*16930*/  ULDC UR4, c[0x0][0x150] ;  /* 0x0000540000047ab9 */ /* 0x000fe20000000800 */
[----:B------:R-:W-:Y:S01]  /*16940*/  ISETP.NE.U32.AND P0, PT, RZ, UR12, PT ;  /* 0x0000000cff007c0c */ /* 0x000fe2000bf05070 */
[----:B------:R-:W-:Y:S01]  /*16950*/  ULDC UR15, c[0x0][0x630] ;  /* 0x00018c00000f7ab9 */ /* 0x000fe20000000800 */
[----:B------:R-:W-:Y:S01]  /*16960*/  R2UR UR16, R6 ;  /* 0x00000000061072ca */ /* 0x000fe200000e0000 */
[----:B------:R-:W-:Y:S01]  /*16970*/  ULDC UR19, c[0x0][0x154] ;  /* 0x0000550000137ab9 */ /* 0x000fe20000000800 */
[----:B------:R-:W-:Y:S01]  /*16980*/  ISETP.NE.AND.EX P0, PT, RZ, UR13, PT, P0 ;  /* 0x0000000dff007c0c */ /* 0x000fe2000bf05300 */
[----:B------:R-:W1:Y:S01]  /*16990*/  S2UR UR18, SR_CTAID.Y ;  /* 0x00000000001279c3 */ /* 0x000e620000002600 */
[----:B------:R-:W-:Y:S02]  /*169a0*/  R2UR UR17, R4 ;  /* 0x00000000041172ca */ /* 0x000fe400000e0000 */
[----:B------:R-:W-:-:S02]  /*169b0*/  R2UR UR10, R6 ;  /* 0x00000000060a72ca */ /* 0x000fc400000e0000 */
[----:B------:R-:W-:Y:S02]  /*169c0*/  R2UR UR11, R4 ;  /* 0x00000000040b72ca */ /* 0x000fe400000e0000 */
[----:B0-----:R-:W-:-:S05]  /*169d0*/  I2FP.F32.U32 R0, UR6 ;  /* 0x0000000600007c45 */ /* 0x001fca0008201000 */
[----:B------:R-:W-:-:S04]  /*169e0*/  FMUL R0, R0, UR4 ;  /* 0x0000000400007c20 */ /* 0x000fc80008400000 */
[----:B------:R0:W3:Y:S01]  /*169f0*/  F2I.U32.TRUNC.NTZ R2, R0 ;  /* 0x0000000000027305 */ /* 0x0000e2000020f000 */
[----:B-1----:R-:W-:Y:S05]  /*16a00*/  @!P0 BRA `(.L_x_550) ;  /* 0x0000000000308947 */ /* 0x002fea0003800000 */
        /* <DEDUP_REMOVED lines=12> */
.L_x_550:
[----:B------:R-:W-:Y:S01]  /*16ad0*/  USHF.R.U64 UR43, UR10, UR15, UR11 ;  /* 0x0000000f0a2b7299 */ /* 0x000fe2000800120b */
[----:B0-----:R-:W-:Y:S01]  /*16ae0*/  I2FP.F32.U32 R0, UR18 ;  /* 0x0000001200007c45 */ /* 0x001fe20008201000 */
[----:B------:R-:W-:Y:S02]  /*16af0*/  USHF.R.U32.HI UR4, URZ, UR15, UR11 ;  /* 0x0000000f3f047299 */ /* 0x000fe4000801160b */
[----:B------:R-:W-:Y:S02]  /*16b00*/  UIADD3 UR10, UP0, URZ, -UR43, URZ ;  /* 0x8000002b3f0a7290 */ /* 0x000fe4000ff1e03f */
[----:B------:R-:W-:Y:S01]  /*16b10*/  FMUL R0, R0, UR19 ;  /* 0x0000001300007c20 */ /* 0x000fe20008400000 */
[----:B------:R-:W-:Y:S01]  /*16b20*/  ULDC.64 UR12, c[0x0][0x620] ;  /* 0x00018800000c7ab9 */ /* 0x000fe20000000a00 */
[----:B------:R-:W-:Y:S01]  /*16b30*/  UIADD3.X UR4, URZ, ~UR4, URZ, UP0, !UPT ;  /* 0x800000043f047290 */ /* 0x000fe200087fe43f */
[----:B------:R-:W-:Y:S01]  /*16b40*/  UMOV UR8, UR16 ;  /* 0x0000001000087c82 */ /* 0x000fe20008000000 */
[----:B------:R-:W-:-:S02]  /*16b50*/  UMOV UR9, UR17 ;  /* 0x0000001100097c82 */ /* 0x000fc40008000000 */
[----:B------:R-:W-:Y:S01]  /*16b60*/  UIMAD UR4, UR4, UR12, URZ ;  /* 0x0000000c040472a4 */ /* 0x000fe2000f8e023f */
[----:B------:R-:W0:Y:S01]  /*16b70*/  F2I.U32.TRUNC.NTZ R0, R0 ;  /* 0x0000000000007305 */ /* 0x000e22000020f000 */
[----:B------:R-:W-:Y:S01]  /*16b80*/  UIMAD.WIDE.U32 UR8, UR10, UR12, UR8 ;  /* 0x0000000c0a0872a5 */ /* 0x000fe2000f8e0008 */
[----:B---3--:R-:W-:Y:S01]  /*16b90*/  R2UR UR12, R2 ;  /* 0x00000000020c72ca */ /* 0x008fe200000e0000 */
[----:B------:R-:W-:Y:S01]  /*16ba0*/  UIMAD UR10, UR10, UR13, UR4 ;  /* 0x0000000d0a0a72a4 */ /* 0x000fe2000f8e0204 */
[----:B------:R-:W-:Y:S01]  /*16bb0*/  ULDC UR11, c[0x0][0x618] ;  /* 0x00018600000b7ab9 */ /* 0x000fe20000000800 */
[----:B------:R-:W-:Y:S02]  /*16bc0*/  ULDC UR21, c[0x0][0x658] ;  /* 0x0001960000157ab9 */ /* 0x000fe40000000800 */
[----:B------:R-:W-:Y:S01]  /*16bd0*/  UIADD3 UR9, UR9, UR10, URZ ;  /* 0x0000000a09097290 */ /* 0x000fe2000fffe03f */
[----:B------:R-:W-:Y:S01]  /*16be0*/  UMOV UR15, 0xffffffff ;  /* 0xffffffff000f7882 */ /* 0x000fe20000000000 */
[----:B------:R-:W-:Y:S01]  /*16bf0*/  ULDC.64 UR4, c[0x0][0x640] ;  /* 0x0001900000047ab9 */ /* 0x000fe20000000a00 */
[----:B------:R-:W-:Y:S01]  /*16c00*/  USHF.L.U32 UR15, UR15, UR21, URZ ;  /* 0x000000150f0f7299 */ /* 0x000fe2000800063f */
[----:B------:R-:W-:Y:S01]  /*16c10*/  ISETP.NE.U32.AND P0, PT, RZ, UR4, PT ;  /* 0x00000004ff007c0c */ /* 0x000fe2000bf05070 */
[----:B------:R-:W-:-:S02]  /*16c20*/  USHF.R.U64 UR16, UR8, UR11, UR9 ;  /* 0x0000000b08107299 */ /* 0x000fc40008001209 */
[----:B------:R-:W-:Y:S01]  /*16c30*/  USHF.R.U32.HI UR8, URZ, UR11, UR9 ;  /* 0x0000000b3f087299 */ /* 0x000fe20008011609 */
[----:B0-----:R-:W-:Y:S01]  /*16c40*/  R2UR UR14, R0 ;  /* 0x00000000000e72ca */ /* 0x001fe200000e0000 */
[----:B------:R-:W-:Y:S01]  /*16c50*/  ULDC UR17, c[0x0][0x608] ;  /* 0x0001820000117ab9 */ /* 0x000fe20000000800 */
[----:B------:R-:W-:Y:S01]  /*16c60*/  ULOP3.LUT UR41, URZ, UR15, URZ, 0x33, !UPT ;  /* 0x0000000f3f297292 */ /* 0x000fe2000f8e333f */
[----:B------:R-:W-:Y:S01]  /*16c70*/  ISETP.NE.AND.EX P0, PT, RZ, UR5, PT, P0 ;  /* 0x00000005ff007c0c */ /* 0x000fe2000bf05300 */
[----:B------:R-:W-:Y:S02]  /*16c80*/  USHF.R.U64 UR15, UR16, UR17, UR8 ;  /* 0x00000011100f7299 */ /* 0x000fe40008001208 */
[----:B------:R-:W-:Y:S02]  /*16c90*/  USHF.R.U32.HI UR8, URZ, UR17, UR8 ;  /* 0x000000113f087299 */ /* 0x000fe40008011608 */
[----:B------:R-:W-:Y:S02]  /*16ca0*/  UIADD3 UR12, -UR12, URZ, URZ ;  /* 0x0000003f0c0c7290 */ /* 0x000fe4000fffe13f */
[----:B------:R-:W-:Y:S01]  /*16cb0*/  USHF.R.U64 UR17, UR15, UR21, UR8 ;  /* 0x000000150f117299 */ /* 0x000fe20008001208 */
[----:B------:R-:W-:Y:S01]  /*16cc0*/  UMOV UR19, 0x1 ;  /* 0x0000000100137882 */ /* 0x000fe20000000000 */
[----:B------:R-:W-:Y:S01]  /*16cd0*/  ULDC UR13, c[0x0][0x144] ;  /* 0x00005100000d7ab9 */ /* 0x000fe20000000800 */
[----:B------:R-:W-:Y:S01]  /*16ce0*/  ULDC UR7, c[0x0][0x600] ;  /* 0x0001800000077ab9 */ /* 0x000fe20000000800 */
[----:B------:R-:W-:-:S02]  /*16cf0*/  USHF.L.U32 UR24, UR19, UR21, URZ ;  /* 0x0000001513187299 */ /* 0x000fc4000800063f */
[----:B------:R-:W-:Y:S02]  /*16d00*/  USHF.R.U32.HI UR8, URZ, UR21, UR8 ;  /* 0x000000153f087299 */ /* 0x000fe40008011608 */
[----:B------:R-:W-:Y:S02]  /*16d10*/  UIMAD UR21, UR13, UR12, UR6 ;  /* 0x0000000c0d1572a4 */ /* 0x000fe4000f8e0206 */
[----:B------:R-:W-:Y:S02]  /*16d20*/  UIADD3 UR20, UR7, -0x1, URZ ;  /* 0xffffffff07147890 */ /* 0x000fe4000fffe03f */
[----:B------:R-:W-:Y:S01]  /*16d30*/  UIADD3 UR19, -UR14, URZ, URZ ;  /* 0x0000003f0e137290 */ /* 0x000fe2000fffe13f */
[----:B------:R-:W-:Y:S01]  /*16d40*/  ULDC UR25, c[0x0][0x148] ;  /* 0x0000520000197ab9 */ /* 0x000fe20000000800 */
[----:B------:R-:W-:Y:S01]  /*16d50*/  ULDC UR22, c[0x0][0x648] ;  /* 0x0001920000167ab9 */ /* 0x000fe20000000800 */
[----:B------:R-:W-:Y:S01]  /*16d60*/  ULDC UR23, c[0x0][0x638] ;  /* 0x00018e0000177ab9 */ /* 0x000fe20000000800 */
        /* <DEDUP_REMOVED lines=14> */
.L_x_551:
[----:B------:R-:W-:Y:S01]  /*16e50*/  UISETP.NE.AND UP0, UPT, UR46, URZ, UPT ;  /* 0x0000003f2e00728c */ /* 0x000fe2000bf05270 */
[----:B------:R-:W-:Y:S01]  /*16e60*/  IMAD.MOV.U32 R0, RZ, RZ, 0x1 ;  /* 0x00000001ff007424 */ /* 0x000fe200078e00ff */
[----:B------:R-:W-:Y:S02]  /*16e70*/  USHF.R.U64 UR4, UR6, UR22, UR8 ;  /* 0x0000001606047299 */ /* 0x000fe40008001208 */
[----:B------:R-:W-:Y:S02]  /*16e80*/  ULOP3.LUT UR41, UR15, UR41, URZ, 0xc0, !UPT ;  /* 0x000000290f297292 */ /* 0x000fe4000f8ec03f */
[----:B------:R-:W-:Y:S02]  /*16e90*/  UIADD3 UR5, -UR4, URZ, URZ ;  /* 0x0000003f04057290 */ /* 0x000fe4000fffe13f */
[----:B------:R-:W-:Y:S02]  /*16ea0*/  UIMAD UR41, UR24, UR4, UR41 ;  /* 0x00000004182972a4 */ /* 0x000fe4000f8e0229 */
[----:B------:R-:W-:-:S02]  /*16eb0*/  ULOP3.LUT UR16, UR16, UR20, URZ, 0xc0, !UPT ;  /* 0x0000001410107292 */ /* 0x000fc4000f8ec03f */
[----:B------:R-:W-:Y:S02]  /*16ec0*/  @UP0 UIMAD UR21, UR25, UR19, UR18 ;  /* 0x00000013191502a4 */ /* 0x000fe4000f8e0212 */
[----:B------:R-:W-:-:S03]  /*16ed0*/  UIMAD UR4, UR5, UR23, UR17 ;  /* 0x00000017050472a4 */ /* 0x000fc6000f8e0211 */
[----:B------:R-:W-:Y:S01]  /*16ee0*/  ULDC UR5, c[0x0][0x610] ;  /* 0x0001840000057ab9 */ /* 0x000fe20000000800 */
[----:B------:R-:W-:Y:S02]  /*16ef0*/  UIMAD UR4, UR4, UR7, UR16 ;  /* 0x00000007040472a4 */ /* 0x000fe4000f8e0210 */
[----:B------:R-:W-:-:S04]  /*16f00*/  UIMAD UR41, UR41, UR5, UR21 ;  /* 0x00000005292972a4 */ /* 0x000fc8000f8e0215 */
[----:B------:R-:W-:Y:S02]  /*16f10*/  USEL UR42, UR4, UR41, !UP0 ;  /* 0x00000029042a7287 */ /* 0x000fe4000c000000 */
[----:B------:R-:W-:-:S12]  /*16f20*/  USEL UR41, UR41, UR4, !UP0 ;  /* 0x0000000429297287 */ /* 0x000fd8000c000000 */
.L_x_549:
[----:B------:R-:W-:-:S13]  /*16f30*/  LOP3.LUT P0, RZ, R0, 0xff, RZ, 0xc0, !PT ;  /* 0x000000ff00ff7812 */ /* 0x000fda000780c0ff */
[----:B------:R-:W-:Y:S05]  /*16f40*/  @P0 BRA `(.L_x_552) ;  /* 0xfffffea400100947 */ /* 0x000fea000383ffff */
[----:B------:R-:W-:Y:S05]  /*16f50*/  EXIT ;  /* 0x000000000000794d */ /* 0x000fea0003800000 */
.L_x_7:
[----:B------:R-:W2:Y:S01]  /*16f60*/  LDL R5, [R1+0x204] ;  /* 0x0002040001057983 */ /* 0x000ea20000100800 */
[----:B------:R-:W-:-:S03]  /*16f70*/  ULDC.64 UR4, c[0x0][0x650] ;  /* 0x0001940000047ab9 */ /* 0x000fc60000000a00 */
[----:B------:R-:W3:Y:S01]  /*16f80*/  LDL R4, [R1+0x200] ;  /* 0x0002000001047983 */ /* 0x000ee20000100800 */
[----:B------:R-:W-:Y:S01]  /*16f90*/  PRMT R0, RZ, 0x7610, R0 ;  /* 0x00007610ff007816 */ /* 0x000fe20000000000 */
[----:B------:R-:W-:Y:S01]  /*16fa0*/  IMAD.MOV.U32 R3, RZ, RZ, -0x1 ;  /* 0xffffffffff037424 */ /* 0x000fe200078e00ff */
[----:B------:R-:W-:Y:S02]  /*16fb0*/  MOV R2, 0xffffffff ;  /* 0xffffffff00027802 */ /* 0x000fe40000000f00 */
[----:B------:R-:W-:Y:S02]  /*16fc0*/  MOV R10, 0xffffffff ;  /* 0xffffffff000a7802 */ /* 0x000fe40000000f00 */
[----:B--2---:R-:W-:-:S04]  /*16fd0*/  ISETP.GE.U32.AND P0, PT, R5, UR4, PT ;  /* 0x0000000405007c0c */ /* 0x004fc8000bf06070 */
[----:B---3--:R-:W-:-:S13]  /*16fe0*/  ISETP.GE.U32.AND.EX P0, PT, R4, UR5, PT, P0 ;  /* 0x0000000504007c0c */ /* 0x008fda000bf06100 */
        /* <DEDUP_REMOVED lines=21> */
.L_x_554:
[----:B------:R-:W-:Y:S01]  /*17140*/  USHF.R.U64 UR4, UR14, UR19, UR15 ;  /* 0x000000130e047299 */ /* 0x000fe2000800120f */
[----:B------:R-:W-:Y:S01]  /*17150*/  R2UR UR7, R4 ;  /* 0x00000000040772ca */ /* 0x000fe200000e0000 */
[----:B------:R-:W-:Y:S02]  /*17160*/  USHF.R.U32.HI UR5, URZ, UR19, UR15 ;  /* 0x000000133f057299 */ /* 0x000fe4000801160f */
[----:B------:R-:W-:Y:S01]  /*17170*/  UIADD3 UR13, UP0, URZ, -UR4, URZ ;  /* 0x800000043f0d7290 */ /* 0x000fe2000ff1e03f */
[----:B------:R-:W-:Y:S01]  /*17180*/  ULDC.64 UR14, c[0x0][0x620] ;  /* 0x00018800000e7ab9 */ /* 0x000fe20000000a00 */
[----:B------:R-:W-:Y:S02]  /*17190*/  UMOV UR6, UR20 ;  /* 0x0000001400067c82 */ /* 0x000fe40008000000 */
[----:B------:R-:W-:Y:S02]  /*171a0*/  UIADD3.X UR5, URZ, ~UR5, URZ, UP0, !UPT ;  /* 0x800000053f057290 */ /* 0x000fe400087fe43f */
[----:B------:R-:W-:-:S02]  /*171b0*/  UISETP.NE.AND UP1, UPT, UR46, URZ, UPT ;  /* 0x0000003f2e00728c */ /* 0x000fc4000bf25270 */
[----:B------:R-:W-:Y:S02]  /*171c0*/  UIMAD UR5, UR5, UR14, URZ ;  /* 0x0000000e050572a4 */ /* 0x000fe4000f8e023f */
[----:B------:R-:W-:Y:S02]  /*171d0*/  UIMAD.WIDE.U32 UR6, UR13, UR14, UR6 ;  /* 0x0000000e0d0672a5 */ /* 0x000fe4000f8e0006 */
[----:B------:R-:W-:Y:S01]  /*171e0*/  UIMAD UR5, UR13, UR15, UR5 ;  /* 0x0000000f0d0572a4 */ /* 0x000fe2000f8e0205 */
[----:B------:R-:W-:Y:S02]  /*171f0*/  ULDC UR14, c[0x0][0x608] ;  /* 0x00018200000e7ab9 */ /* 0x000fe40000000800 */
[----:B------:R-:W-:Y:S01]  /*17200*/  ULDC UR13, c[0x0][0x618] ;  /* 0x00018600000d7ab9 */ /* 0x000fe20000000800 */
[----:B------:R-:W-:Y:S01]  /*17210*/  UIADD3 UR5, UR7, UR5, URZ ;  /* 0x0000000507057290 */ /* 0x000fe2000fffe03f */
[----:B------:R-:W-:Y:S01]  /*17220*/  ULDC UR22, c[0x0][0x658] ;  /* 0x0001960000167ab9 */ /* 0x000fe20000000800 */
[----:B------:R-:W-:-:S02]  /*17230*/  @UP1 UIMAD UR8, UR11, UR12, UR10 ;  /* 0x0000000c0b0812a4 */ /* 0x000fc4000f8e020a */
[----:B------:R-:W-:Y:S02]  /*17240*/  USHF.R.U64 UR17, UR6, UR13, UR5 ;  /* 0x0000000d06117299 */ /* 0x000fe40008001205 */
[----:B------:R-:W-:Y:S01]  /*17250*/  USHF.R.U32.HI UR5, URZ, UR13, UR5 ;  /* 0x0000000d3f057299 */ /* 0x000fe20008011605 */
[----:B------:R-:W-:Y:S01]  /*17260*/  ULDC.64 UR6, c[0x0][0x640] ;  /* 0x0001900000067ab9 */ /* 0x000fe20000000a00 */
[----:B------:R-:W-:Y:S01]  /*17270*/  UMOV UR10, 0xffffffff ;  /* 0xffffffff000a7882 */ /* 0x000fe20000000000 */
[----:B------:R-:W-:Y:S01]  /*17280*/  ISETP.NE.U32.AND P0, PT, RZ, UR6, PT ;  /* 0x00000006ff007c0c */ /* 0x000fe2000bf05070 */
[----:B------:R-:W-:Y:S02]  /*17290*/  USHF.R.U64 UR18, UR17, UR14, UR5 ;  /* 0x0000000e11127299 */ /* 0x000fe40008001205 */
[----:B------:R-:W-:Y:S01]  /*172a0*/  USHF.R.U32.HI UR5, URZ, UR14, UR5 ;  /* 0x0000000e3f057299 */ /* 0x000fe20008011605 */
[----:B------:R-:W-:Y:S01]  /*172b0*/  ISETP.NE.AND.EX P0, PT, RZ, UR7, PT, P0 ;  /* 0x00000007ff007c0c */ /* 0x000fe2000bf05300 */
[----:B------:R-:W-:-:S02]  /*172c0*/  USHF.L.U32 UR11, UR10, UR22, URZ ;  /* 0x000000160a0b7299 */ /* 0x000fc4000800063f */
[----:B------:R-:W-:Y:S01]  /*172d0*/  USHF.R.U64 UR19, UR18, UR22, UR5 ;  /* 0x0000001612137299 */ /* 0x000fe20008001205 */
[----:B------:R-:W-:Y:S01]  /*172e0*/  ULDC UR20, c[0x0][0x600] ;  /* 0x0001800000147ab9 */ /* 0x000fe20000000800 */
[----:B------:R-:W-:Y:S02]  /*172f0*/  USHF.R.U32.HI UR10, URZ, UR22, UR5 ;  /* 0x000000163f0a7299 */ /* 0x000fe40008011605 */
[----:B------:R-:W-:Y:S02]  /*17300*/  UIADD3 UR21, UR20, -0x1, URZ ;  /* 0xffffffff14157890 */ /* 0x000fe4000fffe03f */
[----:B------:R-:W-:Y:S01]  /*17310*/  ULOP3.LUT UR26, URZ, UR11, URZ, 0x33, !UPT ;  /* 0x0000000b3f1a7292 */ /* 0x000fe2000f8e333f */
        /* <DEDUP_REMOVED lines=17> */
.L_x_555:
[----:B------:R-:W-:Y:S01]  /*17430*/  USHF.R.U64 UR6, UR5, UR23, UR10 ;  /* 0x0000001705067299 */ /* 0x000fe2000800120a */
[----:B------:R-:W-:Y:S01]  /*17440*/  IMAD.MOV.U32 R0, RZ, RZ, 0x1 ;  /* 0x00000001ff007424 */ /* 0x000fe200078e00ff */
[----:B------:R-:W-:Y:S01]  /*17450*/  USHF.L.U32 UR25, UR25, UR22, URZ ;  /* 0x0000001619197299 */ /* 0x000fe2000800063f */
[----:B------:R-:W-:Y:S01]  /*17460*/  MOV R10, UR4 ;  /* 0x00000004000a7c02 */ /* 0x000fe20008000f00 */
[----:B------:R-:W-:Y:S02]  /*17470*/  ULOP3.LUT UR5, UR18, UR26, URZ, 0xc0, !UPT ;  /* 0x0000001a12057292 */ /* 0x000fe4000f8ec03f */
[----:B------:R-:W-:Y:S02]  /*17480*/  UIADD3 UR7, -UR6, URZ, URZ ;  /* 0x0000003f06077290 */ /* 0x000fe4000fffe13f */
[----:B------:R-:W-:Y:S02]  /*17490*/  UIMAD UR6, UR25, UR6, UR5 ;  /* 0x00000006190672a4 */ /* 0x000fe4000f8e0205 */
[----:B------:R-:W-:-:S02]  /*174a0*/  ULOP3.LUT UR17, UR17, UR21, URZ, 0xc0, !UPT ;  /* 0x0000001511117292 */ /* 0x000fc4000f8ec03f */
[----:B------:R-:W-:Y:S02]  /*174b0*/  UIMAD UR5, UR7, UR24, UR19 ;  /* 0x00000018070572a4 */ /* 0x000fe4000f8e0213 */
[----:B------:R-:W-:Y:S01]  /*174c0*/  UISETP.NE.AND UP0, UPT, UR46, URZ, UPT ;  /* 0x0000003f2e00728c */ /* 0x000fe2000bf05270 */
[----:B------:R-:W-:Y:S01]  /*174d0*/  ULDC UR7, c[0x0][0x610] ;  /* 0x0001840000077ab9 */ /* 0x000fe20000000800 */
[----:B------:R-:W-:Y:S02]  /*174e0*/  UIMAD UR5, UR5, UR20, UR17 ;  /* 0x00000014050572a4 */ /* 0x000fe4000f8e0211 */
[----:B------:R-:W-:-:S04]  /*174f0*/  UIMAD UR8, UR6, UR7, UR8 ;  /* 0x00000007060872a4 */ /* 0x000fc8000f8e0208 */
[----:B------:R-:W-:Y:S02]  /*17500*/  USEL UR6, UR5, UR8, !UP0 ;  /* 0x0000000805067287 */ /* 0x000fe4000c000000 */
[----:B------:R-:W-:-:S04]  /*17510*/  USEL UR8, UR8, UR5, !UP0 ;  /* 0x0000000508087287 */ /* 0x000fc8000c000000 */
[----:B------:R-:W-:Y:S02]  /*17520*/  IMAD.U32 R3, RZ, RZ, UR6 ;  /* 0x00000006ff037e24 */ /* 0x000fe4000f8e00ff */
[----:B------:R-:W-:-:S07]  /*17530*/  MOV R2, UR8 ;  /* 0x0000000800027c02 */ /* 0x000fce0008000f00 */
.L_x_553:
[----:B------:R-:W-:-:S08]  /*17540*/  NOP ;  /* 0x0000000000007918 */ /* 0x000fd00000000000 */
[----:B0-----:R-:W0:-:S00]  /*17550*/  USETMAXREG.DEALLOC.CTAPOOL 0x18 ;  /* 0x00000018000079c8 */ /* 0x001e0000080e0500 */
[----:B------:R-:W-:-:S13]  /*17560*/  ISETP.NE.AND P0, PT, RZ, UR9, PT ;  /* 0x00000009ff007c0c */ /* 0x000fda000bf05270 */
[----:B------:R-:W-:Y:S05]  /*17570*/  @P0 EXIT ;  /* 0x000000000000094d */ /* 0x000fea0003800000 */
[----:B0-----:R-:W-:Y:S01]  /*17580*/  LOP3.LUT P0, RZ, R0, 0xff, RZ, 0xc0, !PT ;  /* 0x000000ff00ff7812 */ /* 0x001fe2000780c0ff */
[----:B------:R-:W-:Y:S01]  /*17590*/  IMAD.MOV.U32 R7, RZ, RZ, 0x1 ;  /* 0x00000001ff077424 */ /* 0x000fe200078e00ff */
[----:B------:R-:W-:-:S11]  /*175a0*/  MOV R6, RZ ;  /* 0x000000ff00067202 */ /* 0x000fd60000000f00 */
[----:B------:R-:W-:Y:S05]  /*175b0*/  @!P0 BRA `(.L_x_556) ;  /* 0x0000000c00788947 */ /* 0x000fea0003800000 */
[----:B------:R-:W0:Y:S01]  /*175c0*/  S2R R0, SR_CgaCtaId ;  /* 0x0000000000007919 */ /* 0x000e220000008800 */
[----:B------:R-:W-:Y:S01]  /*175d0*/  ULDC UR4, c[0x0][0x28c] ;  /* 0x0000a30000047ab9 */ /* 0x000fe20000000800 */
[----:B------:R-:W-:Y:S01]  /*175e0*/  ULDC UR6, c[0x0][0x658] ;  /* 0x0001960000067ab9 */ /* 0x000fe20000000800 */
[----:B------:R-:W-:Y:S01]  /*175f0*/  UIADD3 UR10, UR4, 0x7f, URZ ;  /* 0x0000007f040a7890 */ /* 0x000fe2000fffe03f */
[----:B------:R-:W-:Y:S01]  /*17600*/  BSSY B0, `(.L_x_556) ;  /* 0x00000d9000007945 */ /* 0x000fe20003800000 */
[----:B------:R-:W-:Y:S01]  /*17610*/  UMOV UR7, 0xffffffff ;  /* 0xffffffff00077882 */ /* 0x000fe20000000000 */
[----:B------:R-:W-:Y:S01]  /*17620*/  ULDC UR5, c[0x0][0x600] ;  /* 0x0001800000057ab9 */ /* 0x000fe20000000800 */
[----:B------:R-:W-:Y:S01]  /*17630*/  UMOV UR9, 0x1 ;  /* 0x0000000100097882 */ /* 0x000fe20000000000 */
[----:B------:R-:W-:Y:S01]  /*17640*/  USHF.L.U32 UR7, UR7, UR6, URZ ;  /* 0x0000000607077299 */ /* 0x000fe2000800063f */
[----:B------:R-:W-:Y:S01]  /*17650*/  IMAD.MOV.U32 R9, RZ, RZ, 0x1 ;  /* 0x00000001ff097424 */ /* 0x000fe200078e00ff */
[----:B------:R-:W-:Y:S01]  /*17660*/  UIADD3 UR4, UR5, -0x1, URZ ;  /* 0xffffffff05047890 */ /* 0x000fe2000fffe03f */
[----:B------:R-:W-:Y:S01]  /*17670*/  MOV R7, 0x1 ;  /* 0x0000000100077802 */ /* 0x000fe20000000f00 */
[----:B------:R-:W-:Y:S01]  /*17680*/  USHF.R.S32.HI UR11, URZ, 0x1f, UR10 ;  /* 0x0000001f3f0b7899 */ /* 0x000fe2000801140a */
[----:B------:R-:W-:Y:S01]  /*17690*/  IMAD.MOV.U32 R6, RZ, RZ, RZ ;  /* 0x000000ffff067224 */ /* 0x000fe200078e00ff */
[----:B------:R-:W-:Y:S01]  /*176a0*/  ULDC UR8, c[0x0][0xc] ;  /* 0x0000030000087ab9 */ /* 0x000fe20000000800 */
[----:B------:R-:W-:-:S02]  /*176b0*/  USHF.L.U32 UR5, UR9, UR6, URZ ;  /* 0x0000000609057299 */ /* 0x000fc4000800063f */
[----:B------:R-:W-:Y:S01]  /*176c0*/  ULEA.HI UR11, UR11, UR10, URZ, 0x7 ;  /* 0x0000000a0b0b7291 */ /* 0x000fe2000f8f383f */
[----:B------:R-:W-:Y:S01]  /*176d0*/  ULDC UR9, c[0x0][0x10] ;  /* 0x0000040000097ab9 */ /* 0x000fe20000000800 */
[----:B------:R-:W-:Y:S02]  /*176e0*/  ULOP3.LUT UR6, URZ, UR7, URZ, 0x33, !UPT ;  /* 0x000000073f067292 */ /* 0x000fe4000f8e333f */
[----:B------:R-:W-:Y:S01]  /*176f0*/  UIMAD.WIDE.U32 UR8, UR8, UR9, URZ ;  /* 0x00000009080872a5 */ /* 0x000fe2000f8e003f */
[----:B------:R-:W-:Y:S01]  /*17700*/  ULDC UR7, c[0x0][0x14] ;  /* 0x0000050000077ab9 */ /* 0x000fe20000000800 */
[----:B------:R-:W-:Y:S02]  /*17710*/  USHF.R.S32.HI UR19, URZ, 0x7, UR11 ;  /* 0x000000073f137899 */ /* 0x000fe4000801140b */
[----:B------:R-:W-:Y:S02]  /*17720*/  UIMAD.WIDE.U32 UR22, UR8, UR7, URZ ;  /* 0x00000007081672a5 */ /* 0x000fe4000f8e003f */
[----:B------:R-:W-:-:S02]  /*17730*/  UIMAD UR13, UR9, UR7, URZ ;  /* 0x00000007090d72a4 */ /* 0x000fc4000f8e023f */
[----:B------:R-:W-:Y:S01]  /*17740*/  ULOP3.LUT UR26, UR40, 0x2, URZ, 0xfc, !UPT ;  /* 0x00000002281a7892 */ /* 0x000fe2000f8efc3f */
[C---:B0-----:R-:W-:Y:S01]  /*17750*/  IMAD.SHL.U32 R16, R0.reuse, 0x80, RZ ;  /* 0x0000008000107824 */ /* 0x041fe200078e00ff */
[----:B------:R-:W-:Y:S01]  /*17760*/  SHF.L.U32 R0, R0, 0xe, RZ ;  /* 0x0000000e00007819 */ /* 0x000fe200000006ff */
[----:B------:R-:W-:Y:S02]  /*17770*/  UIADD3 UR13, UR23, UR13, URZ ;  /* 0x0000000d170d7290 */ /* 0x000fe4000fffe03f */
[----:B------:R-:W-:Y:S01]  /*17780*/  UIADD3 UR27, UR19, 0x1, URZ ;  /* 0x00000001131b7890 */ /* 0x000fe2000fffe03f */
[----:B------:R-:W-:Y:S01]  /*17790*/  LOP3.LUT R0, R0, 0x4000, RZ, 0xc0, !PT ;  /* 0x0000400000007812 */ /* 0x000fe200078ec0ff */
[----:B------:R-:W-:Y:S01]  /*177a0*/  ULDC.64 UR24, c[0x0][0x198] ;  /* 0x0000660000187ab9 */ /* 0x000fe20000000a00 */
[----:B------:R-:W-:Y:S02]  /*177b0*/  LOP3.LUT R16, R16, 0x80, RZ, 0xc0, !PT ;  /* 0x0000008010107812 */ /* 0x000fe400078ec0ff */
[----:B------:R-:W-:-:S07]  /*177c0*/  LOP3.LUT R0, R0, 0x18100, RZ, 0xfc, !PT ;  /* 0x0001810000007812 */ /* 0x000fce00078efcff */
.L_x_567:
[----:B------:R-:W-:-:S03]  /*177d0*/  UMOV UR7, 0xffffffff ;  /* 0xffffffff00077882 */ /* 0x000fc60000000000 */
[----:B------:R-:W-:Y:S05]  /*177e0*/  BRA.DIV UR7, `(.L_x_557) ;  /* 0x0000000e07b47947 */ /* 0x000fea000b800000 */
[----:B------:R-:W-:-:S13]  /*177f0*/  ELECT P6, URZ, PT ;  /* 0x00000000003f782f */ /* 0x000fda00038c0000 */
.L_x_577:
[----:B------:R-:W0:Y:S01]  /*17800*/  LDC R4, c[0x0][0x28c] ;  /* 0x0000a300ff047b82 */ /* 0x000e220000000800 */
[----:B------:R-:W-:Y:S01]  /*17810*/  BSSY B1, `(.L_x_558) ;  /* 0x000003a000017945 */ /* 0x000fe20003800000 */
[----:B0-----:R-:W-:-:S13]  /*17820*/  ISETP.LT.OR P6, PT, R4, 0x1, !P6 ;  /* 0x000000010400780c */ /* 0x001fda00077c1670 */
[----:B------:R-:W-:Y:S05]  /*17830*/  @P6 BRA `(.L_x_559) ;  /* 0x0000000000dc6947 */ /* 0x000fea0003800000 */
[----:B------:R-:W-:Y:S01]  /*17840*/  LEA R3, R3, R16, 0x8 ;  /* 0x0000001003037211 */ /* 0x000fe200078e40ff */
[----:B------:R-:W-:Y:S01]  /*17850*/  IMAD.SHL.U32 R2, R2, 0x100, RZ ;  /* 0x0000010002027824 */ /* 0x000fe200078e00ff */
[----:B------:R-:W-:Y:S01]  /*17860*/  MOV R12, RZ ;  /* 0x000000ff000c7202 */ /* 0x000fe20000000f00 */
[----:B------:R-:W-:Y:S01]  /*17870*/  IMAD.U32 R13, RZ, RZ, UR27 ;  /* 0x0000001bff0d7e24 */ /* 0x000fe2000f8e00ff */
[----:B------:R-:W-:Y:S01]  /*17880*/  MOV R4, R7 ;  /* 0x0000000700047202 */ /* 0x000fe20000000f00 */
[----:B------:R-:W-:-:S07]  /*17890*/  IMAD.MOV.U32 R5, RZ, RZ, R6 ;  /* 0x000000ffff057224 */ /* 0x000fce00078e0006 */
.L_x_562:
[----:B------:R-:W0:Y:S01]  /*178a0*/  S2R R11, SR_CgaCtaId ;  /* 0x00000000000b7919 */ /* 0x000e220000008800 */
[----:B------:R-:W-:Y:S01]  /*178b0*/  MOV R8, 0x400 ;  /* 0x0000040000087802 */ /* 0x000fe20000000f00 */
[----:B------:R-:W1:Y:S03]  /*178c0*/  S2R R15, SR_TID.X ;  /* 0x00000000000f7919 */ /* 0x000e660000002100 */
[----:B0-----:R-:W-:Y:S02]  /*178d0*/  LEA R14, R11, R8, 0x18 ;  /* 0x000000080b0e7211 */ /* 0x001fe400078ec0ff */
[----:B------:R-:W-:Y:S02]  /*178e0*/  SHF.L.U32 R8, R4, 0x1f, RZ ;  /* 0x0000001f04087819 */ /* 0x000fe400000006ff */
[----:B------:R-:W-:Y:S02]  /*178f0*/  LEA R11, R5, R14, 0x3 ;  /* 0x0000000e050b7211 */ /* 0x000fe400078e18ff */
[----:B-1----:R-:W-:-:S02]  /*17900*/  LOP3.LUT P1, RZ, R15, 0x7f, RZ, 0xc0, !PT ;  /* 0x0000007f0fff7812 */ /* 0x002fc4000782c0ff */
[----:B------:R-:W0:Y:S02]  /*17910*/  SYNCS.PHASECHK.TRANS64.TRYWAIT P0, [R11+URZ+0x18], R8 ;  /* 0x000018080b0075a7 */ /* 0x000e24000800017f */
[----:B0-----:R-:W-:Y:S09]  /*17920*/  @!P0 BRA `(.L_x_560) ;  /* 0x0000000c00848947 */ /* 0x001ff20003800000 */
.L_x_578:
[----:B0-----:R-:W0:Y:S01]  /*17930*/  @!P1 LDC R8, c[0x0][0x500] ;  /* 0x00014000ff089b82 */ /* 0x001e220000000800 */
[----:B------:R-:W-:-:S04]  /*17940*/  UPRMT UR7, UR26, 0x9910, URZ ;  /* 0x000099101a077896 */ /* 0x000fc8000800003f */
[----:B------:R-:W-:-:S06]  /*17950*/  UISETP.NE.AND UP0, UPT, UR7, 0x2, UPT ;  /* 0x000000020700788c */ /* 0x000fcc000bf05270 */
[----:B------:R-:W-:Y:S01]  /*17960*/  PLOP3.LUT P0, PT, PT, PT, UP0, 0x80, 0x0 ;  /* 0x000000000000781c */ /* 0x000fe20003f0f008 */
[----:B0-----:R0:W-:-:S12]  /*17970*/  @!P1 SYNCS.ARRIVE.TRANS64 RZ, [R11+URZ], R8 ;  /* 0x000000080bff99a7 */ /* 0x0011d8000800003f */
[----:B------:R-:W-:Y:S05]  /*17980*/  @P0 BRA `(.L_x_561) ;  /* 0x0000000000040947 */ /* 0x000fea0003800000 */
[----:B------:R-:W-:Y:S01]  /*17990*/  BPT.TRAP 0x1 ;  /* 0x000000040000795c */ /* 0x000fe20000300000 */
.L_x_561:
[----:B------:R-:W-:Y:S01]  /*179a0*/  R2UR UR20, R14 ;  /* 0x000000000e1472ca */ /* 0x000fe200000e0000 */
[C---:B------:R-:W-:Y:S01]  /*179b0*/  IMAD R14, R5.reuse, 0x8000, R14 ;  /* 0x00008000050e7824 */ /* 0x040fe200078e020e */
[----:B0-----:R-:W-:Y:S01]  /*179c0*/  LEA R8, R5, R0, 0xf ;  /* 0x0000000005087211 */ /* 0x001fe200078e78ff */
[----:B------:R-:W-:Y:S01]  /*179d0*/  UIADD3 UR14, UP0, UR24, 0xf0, URZ ;  /* 0x000000f0180e7890 */ /* 0x000fe2000ff1e03f */
[----:B------:R-:W-:Y:S01]  /*179e0*/  R2UR UR9, R11 ;  /* 0x000000000b0972ca */ /* 0x000fe200000e0000 */
[----:B------:R-:W-:Y:S01]  /*179f0*/  UIADD3 UR28, UP1, UR24, 0x1f0, URZ ;  /* 0x000001f0181c7890 */ /* 0x000fe2000ff3e03f */
[----:B------:R-:W-:Y:S01]  /*17a00*/  R2UR UR7, R14 ;  /* 0x000000000e0772ca */ /* 0x000fe200000e0000 */
[----:B------:R-:W-:Y:S01]  /*17a10*/  UIADD3.X UR15, URZ, UR25, URZ, UP0, !UPT ;  /* 0x000000193f0f7290 */ /* 0x000fe200087fe43f */
[----:B------:R-:W-:Y:S01]  /*17a20*/  R2UR UR8, R8 ;  /* 0x00000000080872ca */ /* 0x000fe200000e0000 */
[----:B------:R-:W-:Y:S01]  /*17a30*/  VIADD R5, R5, 0x1 ;  /* 0x0000000105057836 */ /* 0x000fe20000000000 */
[----:B------:R-:W-:Y:S01]  /*17a40*/  R2UR UR11, R2 ;  /* 0x00000000020b72ca */ /* 0x000fe200000e0000 */
[----:B------:R-:W-:Y:S01]  /*17a50*/  UIADD3.X UR29, URZ, UR25, URZ, UP1, !UPT ;  /* 0x000000193f1d7290 */ /* 0x000fe20008ffe43f */
[----:B------:R-:W-:Y:S01]  /*17a60*/  R2UR UR10, R12 ;  /* 0x000000000c0a72ca */ /* 0x000fe200000e0000 */
[----:B------:R-:W-:Y:S01]  /*17a70*/  UMOV UR16, 0x0 ;  /* 0x0000000000107882 */ /* 0x000fe20000000000 */
[----:B------:R-:W-:Y:S01]  /*17a80*/  R2UR UR12, R10 ;  /* 0x000000000a0c72ca */ /* 0x000fe200000e0000 */
[----:B------:R-:W-:Y:S01]  /*17a90*/  UMOV UR17, 0x10000000 ;  /* 0x1000000000117882 */ /* 0x000fe20000000000 */
[----:B------:R-:W-:Y:S01]  /*17aa0*/  IADD3 R13, R13, -0x1, RZ ;  /* 0xffffffff0d0d7810 */ /* 0x000fe20007ffe0ff */
[----:B------:R-:W-:Y:S01]  /*17ab0*/  UMOV UR30, 0x30000 ;  /* 0x00030000001e7882 */ /* 0x000fe20000000000 */
[----:B------:R-:W-:Y:S01]  /*17ac0*/  R2UR UR21, R3 ;  /* 0x00000000031572ca */ /* 0x000fe200000e0000 */
[----:B------:R-:W-:Y:S01]  /*17ad0*/  UIADD3 UR18, UR7, 0x100, URZ ;  /* 0x0000010007127890 */ /* 0x000fe2000fffe03f */
[----:B------:R-:W-:Y:S01]  /*17ae0*/  ISETP.GT.AND P1, PT, R13, 0x1, PT ;  /* 0x000000010d00780c */ /* 0x000fe20003f24270 */
[----:B------:R-:W-:Y:S01]  /*17af0*/  UIADD3 UR7, UR20, UR8, URZ ;  /* 0x0000000814077290 */ /* 0x000fe2000fffe03f */
[----:B------:R-:W-:Y:S01]  /*17b00*/  ISETP.NE.AND P0, PT, R5, 0x3, PT ;  /* 0x000000030500780c */ /* 0x000fe20003f05270 */
[----:B------:R-:W-:-:S03]  /*17b10*/  VIADD R12, R12, 0x80 ;  /* 0x000000800c0c7836 */ /* 0x000fc60000000000 */
[----:B------:R-:W-:Y:S01]  /*17b20*/  UMOV UR8, UR18 ;  /* 0x0000001200087c82 */ /* 0x000fe20008000000 */
[----:B------:R-:W-:Y:S01]  /*17b30*/  SEL R11, RZ, 0x1, P0 ;  /* 0x00000001ff0b7807 */ /* 0x000fe20000000000 */
[----:B------:R0:W-:Y:S01]  /*17b40*/  UTMALDG.3D [UR8], [UR14], desc[UR16] ;  /* 0x000010080e0075b4 */ /* 0x0001e20008011000 */
[----:B------:R-:W-:Y:S02]  /*17b50*/  SEL R5, R5, RZ, P0 ;  /* 0x000000ff05057207 */ /* 0x000fe40000000000 */
[----:B------:R-:W-:Y:S01]  /*17b60*/  LOP3.LUT R4, R4, R11, RZ, 0x3c, !PT ;  /* 0x0000000b04047212 */ /* 0x000fe200078e3cff */
[----:B0-----:R-:W-:Y:S01]  /*17b70*/  UMOV UR11, UR21 ;  /* 0x00000015000b7c82 */ /* 0x001fe20008000000 */
[----:B------:R-:W-:Y:S02]  /*17b80*/  UMOV UR8, UR7 ;  /* 0x0000000700087c82 */ /* 0x000fe40008000000 */
[----:B------:R0:W-:Y:S02]  /*17b90*/  UTMALDG.3D.MULTICAST [UR8], [UR28], UR30, desc[UR16] ;  /* 0x000010081c0073b4 */ /* 0x0001e4000801181e */
[----:B0-----:R-:W-:Y:S05]  /*17ba0*/  @P1 BRA `(.L_x_562) ;  /* 0xfffffffc003c1947 */ /* 0x001fea000383ffff */
.L_x_559:
[----:B------:R-:W-:Y:S05]  /*17bb0*/  BSYNC B1 ;  /* 0x0000000000017941 */ /* 0x000fea0003800000 */
.L_x_558:
[----:B------:R-:W2:Y:S01]  /*17bc0*/  LDL.LU R15, [R1+0x200] ;  /* 0x00020000010f7983 */ /* 0x000ea20000300800 */
[----:B------:R-:W-:Y:S01]  /*17bd0*/  LOP3.LUT P0, RZ, R9, 0xff, RZ, 0xc0, !PT ;  /* 0x000000ff09ff7812 */ /* 0x000fe2000780c0ff */
[----:B------:R-:W-:Y:S02]  /*17be0*/  ULDC.64 UR8, c[0x0][0x650] ;  /* 0x0001940000087ab9 */ /* 0x000fe40000000a00 */
[----:B------:R-:W3:Y:S01]  /*17bf0*/  LDL.LU R14, [R1+0x204] ;  /* 0x00020400010e7983 */ /* 0x000ee20000300800 */
[----:B------:R-:W-:Y:S01]  /*17c00*/  IADD3 R5, R6, UR19, RZ ;  /* 0x0000001306057c10 */ /* 0x000fe2000fffe0ff */
[----:B------:R-:W-:Y:S01]  /*17c10*/  UISETP.GE.U32.AND UP0, UPT, UR19, 0x3, UPT ;  /* 0x000000031300788c */ /* 0x000fe2000bf06070 */
[----:B------:R-:W-:Y:S01]  /*17c20*/  BSSY B1, `(.L_x_563) ;  /* 0x0000074000017945 */ /* 0x000fe20003800000 */
[----:B------:R-:W-:Y:S02]  /*17c30*/  MOV R10, 0xffffffff ;  /* 0xffffffff000a7802 */ /* 0x000fe40000000f00 */
[----:B------:R-:W-:-:S02]  /*17c40*/  PRMT R9, RZ, 0x7610, R9 ;  /* 0x00007610ff097816 */ /* 0x000fc40000000009 */
[----:B------:R-:W-:Y:S02]  /*17c50*/  PLOP3.LUT P1, PT, PT, PT, UP0, 0x80, 0x0 ;  /* 0x000000000000781c */ /* 0x000fe40003f2f008 */
[----:B------:R-:W0:Y:S01]  /*17c60*/  @P0 S2R R3, SR_CgaCtaId ;  /* 0x0000000000030919 */ /* 0x000e220000008800 */
[----:B------:R-:W-:-:S04]  /*17c70*/  @P0 MOV R2, 0x400 ;  /* 0x0000040000020802 */ /* 0x000fc80000000f00 */
[----:B0-----:R-:W-:-:S04]  /*17c80*/  @P0 LEA R2, R3, R2, 0x18 ;  /* 0x0000000203020211 */ /* 0x001fc800078ec0ff */
[----:B------:R0:W-:Y:S01]  /*17c90*/  @P0 SYNCS.ARRIVE.TRANS64.A1T0 RZ, [R2+URZ+0x48], RZ ;  /* 0x000048ff02ff09a7 */ /* 0x0001e2000810003f */
[----:B------:R-:W-:Y:S01]  /*17ca0*/  ISETP.GT.U32.AND P0, PT, R5, 0x2, PT ;  /* 0x000000020500780c */ /* 0x000fe20003f04070 */
[----:B0-----:R-:W-:-:S05]  /*17cb0*/  IMAD.U32 R2, RZ, RZ, UR19 ;  /* 0x00000013ff027e24 */ /* 0x001fca000f8e00ff */
[----:B------:R-:W-:Y:S01]  /*17cc0*/  ISETP.LT.U32.AND P0, PT, R2, 0x3, P0 ;  /* 0x000000030200780c */ /* 0x000fe20000701070 */
[----:B------:R-:W-:-:S03]  /*17cd0*/  IMAD.WIDE.U32 R2, R5, -0x55555555, RZ ;  /* 0xaaaaaaab05027825 */ /* 0x000fc600078e00ff */
[----:B------:R-:W-:Y:S02]  /*17ce0*/  SEL R2, RZ, 0x1, !P0 ;  /* 0x00000001ff027807 */ /* 0x000fe40004000000 */
[----:B------:R-:W-:Y:S01]  /*17cf0*/  SHF.R.U32.HI R4, RZ, 0x1, R3 ;  /* 0x00000001ff047819 */ /* 0x000fe20000011603 */
[----:B------:R-:W-:Y:S01]  /*17d00*/  IMAD.MOV.U32 R3, RZ, RZ, -0x1 ;  /* 0xffffffffff037424 */ /* 0x000fe200078e00ff */
[----:B------:R-:W-:Y:S02]  /*17d10*/  LOP3.LUT R7, R7, R2, RZ, 0x3c, !PT ;  /* 0x0000000207077212 */ /* 0x000fe400078e3cff */
[----:B------:R-:W-:Y:S01]  /*17d20*/  MOV R2, 0xffffffff ;  /* 0xffffffff00027802 */ /* 0x000fe20000000f00 */
[----:B------:R-:W-:Y:S01]  /*17d30*/  IMAD R6, R4, -0x3, R5 ;  /* 0xfffffffd04067824 */ /* 0x000fe200078e0205 */
[--C-:B------:R-:W-:Y:S02]  /*17d40*/  @P1 LOP3.LUT R7, R7, 0x1, R4.reuse, 0x78, !PT ;  /* 0x0000000107071812 */ /* 0x100fe400078e7804 */
[----:B------:R-:W-:-:S02]  /*17d50*/  PRMT R4, RZ, 0x7610, R4 ;  /* 0x00007610ff047816 */ /* 0x000fc40000000004 */
[----:B---3--:R-:W-:-:S04]  /*17d60*/  IADD3 R14, P0, R14, UR22, RZ ;  /* 0x000000160e0e7c10 */ /* 0x008fc8000ff1e0ff */
[----:B--2---:R-:W-:Y:S01]  /*17d70*/  IADD3.X R15, R15, UR13, RZ, P0, !PT ;  /* 0x0000000d0f0f7c10 */ /* 0x004fe200087fe4ff */
[----:B------:R0:W-:Y:S01]  /*17d80*/  STL [R1+0x204], R14 ;  /* 0x0002040e01007387 */ /* 0x0001e20000100800 */
[----:B------:R-:W-:-:S03]  /*17d90*/  ISETP.GE.U32.AND P0, PT, R14, UR8, PT ;  /* 0x000000080e007c0c */ /* 0x000fc6000bf06070 */
[----:B------:R0:W-:Y:S01]  /*17da0*/  STL [R1+0x200], R15 ;  /* 0x0002000f01007387 */ /* 0x0001e20000100800 */
[----:B------:R-:W-:-:S13]  /*17db0*/  ISETP.GE.U32.AND.EX P0, PT, R15, UR9, PT, P0 ;  /* 0x000000090f007c0c */ /* 0x000fda000bf06100 */
[----:B0-----:R-:W-:Y:S05]  /*17dc0*/  @P0 BRA `(.L_x_564) ;  /* 0x0000000400640947 */ /* 0x001fea0003800000 */
[----:B------:R-:W0:Y:S01]  /*17dd0*/  S2R R8, SR_CTAID.X ;  /* 0x0000000000087919 */ /* 0x000e220000002500 */
[----:B------:R-:W-:Y:S01]  /*17de0*/  ULDC UR7, c[0x0][0x150] ;  /* 0x0000540000077ab9 */ /* 0x000fe20000000800 */
[----:B------:R-:W1:Y:S01]  /*17df0*/  LDC R3, c[0x0][0x144] ;  /* 0x00005100ff037b82 */ /* 0x000e620000000800 */
[----:B------:R-:W-:Y:S01]  /*17e00*/  UISETP.NE.AND UP0, UPT, UR46, URZ, UPT ;  /* 0x0000003f2e00728c */ /* 0x000fe2000bf05270 */
[----:B------:R-:W2:Y:S01]  /*17e10*/  S2R R5, SR_CTAID.Y ;  /* 0x0000000000057919 */ /* 0x000ea20000002600 */
[----:B------:R-:W-:Y:S01]  /*17e20*/  ULDC.64 UR8, c[0x0][0x628] ;  /* 0x00018a0000087ab9 */ /* 0x000fe20000000a00 */
[----:B------:R-:W-:-:S03]  /*17e30*/  ULDC UR10, c[0x0][0x630] ;  /* 0x00018c00000a7ab9 */ /* 0x000fc60000000800 */
[----:B------:R-:W-:Y:S01]  /*17e40*/  PLOP3.LUT P0, PT, PT, PT, UP0, 0x80, 0x0 ;  /* 0x000000000000781c */ /* 0x000fe20003f0f008 */
[----:B------:R-:W3:Y:S01]  /*17e50*/  LDC R12, c[0x0][0x148] ;  /* 0x00005200ff0c7b82 */ /* 0x000ee20000000800 */
[----:B0-----:R-:W-:Y:S02]  /*17e60*/  I2FP.F32.U32 R2, R8 ;  /* 0x0000000800027245 */ /* 0x001fe40000201000 */
[----:B--2---:R-:W-:-:S03]  /*17e70*/  I2FP.F32.U32 R4, R5 ;  /* 0x0000000500047245 */ /* 0x004fc60000201000 */
[----:B------:R-:W-:Y:S01]  /*17e80*/  FMUL R2, R2, UR7 ;  /* 0x0000000702027c20 */ /* 0x000fe20008400000 */
[----:B------:R-:W-:Y:S02]  /*17e90*/  ULDC UR7, c[0x0][0x154] ;  /* 0x0000550000077ab9 */ /* 0x000fe40000000800 */
[----:B------:R-:W-:-:S03]  /*17ea0*/  FMUL R10, R4, UR7 ;  /* 0x00000007040a7c20 */ /* 0x000fc60008400000 */
[----:B------:R-:W0:Y:S08]  /*17eb0*/  F2I.U32.TRUNC.NTZ R2, R2 ;  /* 0x0000000200027305 */ /* 0x000e30000020f000 */
[----:B------:R-:W2:Y:S01]  /*17ec0*/  F2I.U32.TRUNC.NTZ R10, R10 ;  /* 0x0000000a000a7305 */ /* 0x000ea2000020f000 */
[----:B0-----:R-:W-:Y:S02]  /*17ed0*/  IMAD.MOV R4, RZ, RZ, -R2 ;  /* 0x000000ffff047224 */ /* 0x001fe400078e0a02 */
[----:B------:R-:W-:-:S02]  /*17ee0*/  IMAD.MOV.U32 R2, RZ, RZ, R14 ;  /* 0x000000ffff027224 */ /* 0x000fc400078e000e */
[----:B-1----:R-:W-:Y:S01]  /*17ef0*/  IMAD R8, R3, R4, R8 ;  /* 0x0000000403087224 */ /* 0x002fe200078e0208 */
[----:B--2---:R-:W-:-:S05]  /*17f00*/  IADD3 R3, -R10, RZ, RZ ;  /* 0x000000ff0a037210 */ /* 0x004fca0007ffe1ff */
[----:B---3--:R-:W-:Y:S01]  /*17f10*/  @P0 IMAD R8, R12, R3, R5 ;  /* 0x000000030c080224 */ /* 0x008fe200078e0205 */
[----:B------:R-:W-:Y:S02]  /*17f20*/  ISETP.NE.U32.AND P0, PT, RZ, UR8, PT ;  /* 0x00000008ff007c0c */ /* 0x000fe4000bf05070 */
[----:B------:R-:W-:Y:S02]  /*17f30*/  MOV R3, R15 ;  /* 0x0000000f00037202 */ /* 0x000fe40000000f00 */
[----:B------:R-:W-:-:S13]  /*17f40*/  ISETP.NE.AND.EX P0, PT, RZ, UR9, PT, P0 ;  /* 0x00000009ff007c0c */ /* 0x000fda000bf05300 */
[----:B------:R-:W-:Y:S05]  /*17f50*/  @!P0 BRA `(.L_x_565) ;  /* 0x0000000000288947 */ /* 0x000fea0003800000 */
[----:B------:R-:W-:Y:S02]  /*17f60*/  ULDC UR7, c[0x0][0x634] ;  /* 0x00018d0000077ab9 */ /* 0x000fe40000000800 */
[----:B------:R-:W-:-:S05]  /*17f70*/  IADD3 R3, P0, R14, UR7, RZ ;  /* 0x000000070e037c10 */ /* 0x000fca000ff1e0ff */
[----:B------:R-:W-:-:S04]  /*17f80*/  IMAD.X R11, RZ, RZ, R15, P0 ;  /* 0x000000ffff0b7224 */ /* 0x000fc800000e060f */
[----:B------:R-:W-:-:S04]  /*17f90*/  IMAD.WIDE.U32 R4, R11, UR8, RZ ;  /* 0x000000080b047c25 */ /* 0x000fc8000f8e00ff */
[----:B------:R-:W-:-:S04]  /*17fa0*/  IMAD.WIDE.U32 R4, P0, R3, UR9, R4 ;  /* 0x0000000903047c25 */ /* 0x000fc8000f800004 */
[----:B------:R-:W-:-:S04]  /*17fb0*/  IMAD.WIDE.U32 R2, R3, UR8, RZ ;  /* 0x0000000803027c25 */ /* 0x000fc8000f8e00ff */
[----:B------:R-:W-:Y:S01]  /*17fc0*/  IMAD.MOV.U32 R2, RZ, RZ, R5 ;  /* 0x000000ffff027224 */ /* 0x000fe200078e0005 */
[----:B------:R-:W-:Y:S02]  /*17fd0*/  IADD3 RZ, P1, R3, R4, RZ ;  /* 0x0000000403ff7210 */ /* 0x000fe40007f3e0ff */
[----:B------:R-:W-:-:S03]  /*17fe0*/  IADD3.X R3, RZ, RZ, RZ, P0, !PT ;  /* 0x000000ffff037210 */ /* 0x000fc600007fe4ff */
[----:B------:R-:W-:-:S08]  /*17ff0*/  IMAD.WIDE.U32.X R2, R11, UR9, R2, P1 ;  /* 0x000000090b027c25 */ /* 0x000fd000088e0402 */
.L_x_565:
[--C-:B------:R-:W-:Y:S01]  /*18000*/  SHF.R.U64 R10, R2, UR10, R3.reuse ;  /* 0x0000000a020a7c19 */ /* 0x100fe20008001203 */
[----:B------:R-:W-:Y:S01]  /*18010*/  ULDC.64 UR8, c[0x0][0x620] ;  /* 0x0001880000087ab9 */ /* 0x000fe20000000a00 */
[----:B------:R-:W-:Y:S01]  /*18020*/  SHF.R.U32.HI R2, RZ, UR10, R3 ;  /* 0x0000000aff027c19 */ /* 0x000fe20008011603 */
[----:B------:R-:W-:Y:S01]  /*18030*/  ULDC UR7, c[0x0][0x618] ;  /* 0x0001860000077ab9 */ /* 0x000fe20000000800 */
[----:B------:R-:W-:Y:S02]  /*18040*/  IADD3 R11, P0, RZ, -R10, RZ ;  /* 0x8000000aff0b7210 */ /* 0x000fe40007f1e0ff */
[----:B------:R-:W-:Y:S02]  /*18050*/  MOV R3, R15 ;  /* 0x0000000f00037202 */ /* 0x000fe40000000f00 */
[----:B------:R-:W-:-:S05]  /*18060*/  IADD3.X R2, RZ, ~R2, RZ, P0, !PT ;  /* 0x80000002ff027210 */ /* 0x000fca00007fe4ff */
[----:B------:R-:W-:-:S04]  /*18070*/  IMAD R2, R2, UR8, RZ ;  /* 0x0000000802027c24 */ /* 0x000fc8000f8e02ff */
[----:B------:R-:W-:Y:S02]  /*18080*/  IMAD R5, R11, UR9, R2 ;  /* 0x000000090b057c24 */ /* 0x000fe4000f8e0202 */
[----:B------:R-:W-:-:S04]  /*18090*/  IMAD.MOV.U32 R2, RZ, RZ, R14 ;  /* 0x000000ffff027224 */ /* 0x000fc800078e000e */
[----:B------:R-:W-:Y:S01]  /*180a0*/  IMAD.WIDE.U32 R2, R11, UR8, R2 ;  /* 0x000000080b027c25 */ /* 0x000fe2000f8e0002 */
[----:B------:R-:W-:Y:S02]  /*180b0*/  ULDC.64 UR8, c[0x0][0x640] ;  /* 0x0001900000087ab9 */ /* 0x000fe40000000a00 */
[----:B------:R-:W-:Y:S01]  /*180c0*/  ISETP.NE.U32.AND P0, PT, RZ, UR8, PT ;  /* 0x00000008ff007c0c */ /* 0x000fe2000bf05070 */
[----:B------:R-:W-:-:S03]  /*180d0*/  IMAD.IADD R3, R3, 0x1, R5 ;  /* 0x0000000103037824 */ /* 0x000fc600078e0205 */
[----:B------:R-:W-:Y:S02]  /*180e0*/  ISETP.NE.AND.EX P0, PT, RZ, UR9, PT, P0 ;  /* 0x00000009ff007c0c */ /* 0x000fe4000bf05300 */
[--C-:B------:R-:W-:Y:S02]  /*180f0*/  SHF.R.U64 R11, R2, UR7, R3.reuse ;  /* 0x00000007020b7c19 */ /* 0x100fe40008001203 */
[----:B------:R-:W-:Y:S01]  /*18100*/  SHF.R.U32.HI R2, RZ, UR7, R3 ;  /* 0x00000007ff027c19 */ /* 0x000fe20008011603 */
[----:B------:R-:W-:-:S03]  /*18110*/  ULDC UR7, c[0x0][0x608] ;  /* 0x0001820000077ab9 */ /* 0x000fc60000000800 */
[--C-:B------:R-:W-:Y:S02]  /*18120*/  SHF.R.U32.HI R3, RZ, UR7, R2.reuse ;  /* 0x00000007ff037c19 */ /* 0x100fe40008011602 */
[----:B------:R-:W-:Y:S01]  /*18130*/  SHF.R.U64 R12, R11, UR7, R2 ;  /* 0x000000070b0c7c19 */ /* 0x000fe20008001202 */
[----:B------:R-:W-:Y:S02]  /*18140*/  ULDC UR7, c[0x0][0x658] ;  /* 0x0001960000077ab9 */ /* 0x000fe40000000800 */
[--C-:B------:R-:W-:Y:S02]  /*18150*/  SHF.R.U32.HI R14, RZ, UR7, R3.reuse ;  /* 0x00000007ff0e7c19 */ /* 0x100fe40008011603 */
[----:B------:R-:W-:-:S03]  /*18160*/  SHF.R.U64 R13, R12, UR7, R3 ;  /* 0x000000070c0d7c19 */ /* 0x000fc60008001203 */
[----:B------:R-:W-:Y:S01]  /*18170*/  IMAD.MOV.U32 R3, RZ, RZ, R14 ;  /* 0x000000ffff037224 */ /* 0x000fe200078e000e */
[----:B------:R-:W-:Y:S01]  /*18180*/  MOV R2, R13 ;  /* 0x0000000d00027202 */ /* 0x000fe20000000f00 */
[----:B------:R-:W-:Y:S06]  /*18190*/  @!P0 BRA `(.L_x_566) ;  /* 0x0000000000288947 */ /* 0x000fec0003800000 */
[----:B------:R-:W-:Y:S02]  /*181a0*/  ULDC UR7, c[0x0][0x64c] ;  /* 0x0001930000077ab9 */ /* 0x000fe40000000800 */
[----:B------:R-:W-:-:S04]  /*181b0*/  IADD3 R3, P0, R13, UR7, RZ ;  /* 0x000000070d037c10 */ /* 0x000fc8000ff1e0ff */
[----:B------:R-:W-:-:S05]  /*181c0*/  IADD3.X R14, RZ, R14, RZ, P0, !PT ;  /* 0x0000000eff0e7210 */ /* 0x000fca00007fe4ff */
[----:B------:R-:W-:-:S04]  /*181d0*/  IMAD.WIDE.U32 R4, R14, UR8, RZ ;  /* 0x000000080e047c25 */ /* 0x000fc8000f8e00ff */
[----:B------:R-:W-:-:S04]  /*181e0*/  IMAD.WIDE.U32 R4, P0, R3, UR9, R4 ;  /* 0x0000000903047c25 */ /* 0x000fc8000f800004 */
[----:B------:R-:W-:Y:S01]  /*181f0*/  IMAD.WIDE.U32 R2, R3, UR8, RZ ;  /* 0x0000000803027c25 */ /* 0x000fe2000f8e00ff */
[----:B------:R-:W-:-:S04]  /*18200*/  MOV R2, R5 ;  /* 0x0000000500027202 */ /* 0x000fc80000000f00 */
[----:B------:R-:W-:Y:S01]  /*18210*/  IADD3 RZ, P1, R3, R4, RZ ;  /* 0x0000000403ff7210 */ /* 0x000fe20007f3e0ff */
[----:B------:R-:W-:-:S04]  /*18220*/  IMAD.X R3, RZ, RZ, RZ, P0 ;  /* 0x000000ffff037224 */ /* 0x000fc800000e06ff */
[----:B------:R-:W-:-:S08]  /*18230*/  IMAD.WIDE.U32.X R2, R14, UR9, R2, P1 ;  /* 0x000000090e027c25 */ /* 0x000fd000088e0402 */
.L_x_566:
[----:B------:R-:W-:Y:S01]  /*18240*/  ULDC UR7, c[0x0][0x648] ;  /* 0x0001920000077ab9 */ /* 0x000fe20000000800 */
[----:B------:R-:W-:Y:S01]  /*18250*/  LOP3.LUT R12, R12, UR6, RZ, 0xc0, !PT ;  /* 0x000000060c0c7c12 */ /* 0x000fe2000f8ec0ff */
[----:B------:R-:W-:Y:S01]  /*18260*/  UISETP.NE.AND UP0, UPT, UR46, URZ, UPT ;  /* 0x0000003f2e00728c */ /* 0x000fe2000bf05270 */
[----:B------:R-:W-:Y:S01]  /*18270*/  SHF.R.U64 R3, R2, UR7, R3 ;  /* 0x0000000702037c19 */ /* 0x000fe20008001203 */
[----:B------:R-:W-:Y:S01]  /*18280*/  ULDC UR7, c[0x0][0x638] ;  /* 0x00018e0000077ab9 */ /* 0x000fe20000000800 */
[----:B------:R-:W-:-:S03]  /*18290*/  MOV R4, 0x1 ;  /* 0x0000000100047802 */ /* 0x000fc60000000f00 */
[----:B------:R-:W-:Y:S01]  /*182a0*/  IMAD.MOV R2, RZ, RZ, -R3 ;  /* 0x000000ffff027224 */ /* 0x000fe200078e0a03 */
[----:B------:R-:W-:Y:S01]  /*182b0*/  PLOP3.LUT P0, PT, PT, PT, UP0, 0x40, 0x0 ;  /* 0x000000000000781c */ /* 0x000fe20003f0e808 */
[----:B------:R-:W-:Y:S01]  /*182c0*/  IMAD R5, R3, UR5, R12 ;  /* 0x0000000503057c24 */ /* 0x000fe2000f8e020c */
[----:B------:R-:W-:Y:S01]  /*182d0*/  PLOP3.LUT P1, PT, PT, PT, UP0, 0x40, 0x0 ;  /* 0x000000000000781c */ /* 0x000fe20003f2e808 */
[----:B------:R-:W-:Y:S01]  /*182e0*/  IMAD R13, R2, UR7, R13 ;  /* 0x00000007020d7c24 */ /* 0x000fe2000f8e020d */
[----:B------:R-:W-:Y:S01]  /*182f0*/  ULDC UR7, c[0x0][0x610] ;  /* 0x0001840000077ab9 */ /* 0x000fe20000000800 */
[----:B------:R-:W-:Y:S01]  /*18300*/  LOP3.LUT R2, R11, UR4, RZ, 0xc0, !PT ;  /* 0x000000040b027c12 */ /* 0x000fe2000f8ec0ff */
[----:B------:R-:W-:Y:S01]  /*18310*/  IMAD R8, R5, UR7, R8 ;  /* 0x0000000705087c24 */ /* 0x000fe2000f8e0208 */
[----:B------:R-:W-:-:S03]  /*18320*/  ULDC UR7, c[0x0][0x600] ;  /* 0x0001800000077ab9 */ /* 0x000fc60000000800 */
[----:B------:R-:W-:-:S05]  /*18330*/  IMAD R13, R13, UR7, R2 ;  /* 0x000000070d0d7c24 */ /* 0x000fca000f8e0202 */
[----:B------:R-:W-:Y:S02]  /*18340*/  SEL R3, R13, R8, P0 ;  /* 0x000000080d037207 */ /* 0x000fe40000000000 */
[----:B------:R-:W-:-:S07]  /*18350*/  SEL R2, R8, R13, P1 ;  /* 0x0000000d08027207 */ /* 0x000fce0000800000 */
.L_x_564:
[----:B------:R-:W-:Y:S05]  /*18360*/  BSYNC B1 ;  /* 0x0000000000017941 */ /* 0x000fea0003800000 */
.L_x_563:
[----:B------:R-:W-:-:S13]  /*18370*/  LOP3.LUT P0, RZ, R4, 0xff, RZ, 0xc0, !PT ;  /* 0x000000ff04ff7812 */ /* 0x000fda000780c0ff */
[----:B------:R-:W-:Y:S05]  /*18380*/  @P0 BRA `(.L_x_567) ;  /* 0xfffffff400100947 */ /* 0x000fea000383ffff */
[----:B------:R-:W-:Y:S05]  /*18390*/  BSYNC B0 ;  /* 0x0000000000007941 */ /* 0x000fea0003800000 */
.L_x_556:
[----:B------:R-:W-:-:S03]  /*183a0*/  UMOV UR7, 0xffffffff ;  /* 0xffffffff00077882 */ /* 0x000fc60000000000 */
[----:B------:R-:W-:Y:S05]  /*183b0*/  BRA.DIV UR7, `(.L_x_568) ;  /* 0x0000000207f47947 */ /* 0x000fea000b800000 */
[----:B------:R-:W-:-:S13]  /*183c0*/  ELECT P6, URZ, PT ;  /* 0x00000000003f782f */ /* 0x000fda00038c0000 */
.L_x_581:
[----:B------:R-:W-:Y:S04]  /*183d0*/  BSSY B0, `(.L_x_569) ;  /* 0x0000023000007945 */ /* 0x000fe80003800000 */
[----:B------:R-:W-:Y:S05]  /*183e0*/  @!P6 BRA `(.L_x_570) ;  /* 0x000000000084e947 */ /* 0x000fea0003800000 */
[----:B------:R-:W-:-:S04]  /*183f0*/  ULOP3.LUT UR7, UR40, 0x2, URZ, 0xfc, !UPT ;  /* 0x0000000228077892 */ /* 0x000fc8000f8efc3f */
[----:B------:R-:W-:-:S06]  /*18400*/  UISETP.NE.AND UP0, UPT, UR7, 0x3, UPT ;  /* 0x000000030700788c */ /* 0x000fcc000bf05270 */
[----:B------:R-:W-:-:S13]  /*18410*/  PLOP3.LUT P0, PT, PT, PT, UP0, 0x80, 0x0 ;  /* 0x000000000000781c */ /* 0x000fda0003f0f008 */
[----:B------:R-:W-:Y:S05]  /*18420*/  @!P0 BRA `(.L_x_571) ;  /* 0x0000000000048947 */ /* 0x000fea0003800000 */
[----:B------:R-:W-:Y:S01]  /*18430*/  BPT.TRAP 0x1 ;  /* 0x000000040000795c */ /* 0x000fe20000300000 */
.L_x_571:
[----:B------:R-:W0:Y:S01]  /*18440*/  S2R R3, SR_CgaCtaId ;  /* 0x0000000000037919 */ /* 0x000e220000008800 */
[----:B------:R-:W-:-:S04]  /*18450*/  MOV R0, 0x400 ;  /* 0x0000040000007802 */ /* 0x000fc80000000f00 */
[----:B0-----:R-:W-:Y:S02]  /*18460*/  LEA R3, R3, R0, 0x18 ;  /* 0x0000000003037211 */ /* 0x001fe400078ec0ff */
[----:B------:R-:W-:-:S03]  /*18470*/  SHF.L.U32 R0, R7, 0x1f, RZ ;  /* 0x0000001f07007819 */ /* 0x000fc600000006ff */
[----:B------:R-:W-:-:S05]  /*18480*/  VIADD R3, R3, 0x18 ;  /* 0x0000001803037836 */ /* 0x000fca0000000000 */
[----:B------:R-:W-:-:S04]  /*18490*/  LEA R5, R6, R3, 0x3 ;  /* 0x0000000306057211 */ /* 0x000fc800078e18ff */
[----:B------:R-:W0:Y:S02]  /*184a0*/  SYNCS.PHASECHK.TRANS64.TRYWAIT P0, [R5+URZ], R0 ;  /* 0x00000000050075a7 */ /* 0x000e24000800017f */
[----:B0-----:R-:W-:Y:S05]  /*184b0*/  @!P0 BRA `(.L_x_572) ;  /* 0x0000000000d48947 */ /* 0x001fea0003800000 */
.L_x_582:
[----:B------:R-:W-:-:S05]  /*184c0*/  VIADD R6, R6, 0x1 ;  /* 0x0000000106067836 */ /* 0x000fca0000000000 */
[----:B------:R-:W-:-:S04]  /*184d0*/  ISETP.NE.AND P0, PT, R6, 0x3, PT ;  /* 0x000000030600780c */ /* 0x000fc80003f05270 */
[----:B0-----:R-:W-:Y:S02]  /*184e0*/  SEL R0, RZ, 0x1, P0 ;  /* 0x00000001ff007807 */ /* 0x001fe40000000000 */
[----:B------:R-:W-:Y:S02]  /*184f0*/  SEL R6, R6, RZ, P0 ;  /* 0x000000ff06067207 */ /* 0x000fe40000000000 */
[----:B------:R-:W-:Y:S02]  /*18500*/  LOP3.LUT R7, R7, R0, RZ, 0x3c, !PT ;  /* 0x0000000007077212 */ /* 0x000fe400078e3cff */
[----:B------:R-:W-:Y:S02]  /*18510*/  LEA R5, R6, R3, 0x3 ;  /* 0x0000000306057211 */ /* 0x000fe400078e18ff */
[----:B------:R-:W-:-:S04]  /*18520*/  SHF.L.U32 R0, R7, 0x1f, RZ ;  /* 0x0000001f07007819 */ /* 0x000fc800000006ff */
[----:B------:R-:W0:Y:S02]  /*18530*/  SYNCS.PHASECHK.TRANS64.TRYWAIT P0, [R5+URZ], R0 ;  /* 0x00000000050075a7 */ /* 0x000e24000800017f */
[----:B0-----:R-:W-:Y:S05]  /*18540*/  @!P0 BRA `(.L_x_573) ;  /* 0x0000000000c48947 */ /* 0x001fea0003800000 */
.L_x_583:
[----:B0-----:R-:W-:-:S05]  /*18550*/  VIADD R0, R6, 0x1 ;  /* 0x0000000106007836 */ /* 0x001fca0000000000 */
[----:B------:R-:W-:-:S04]  /*18560*/  ISETP.NE.AND P0, PT, R0, 0x3, PT ;  /* 0x000000030000780c */ /* 0x000fc80003f05270 */
[----:B------:R-:W-:Y:S02]  /*18570*/  SEL R2, RZ, 0x1, P0 ;  /* 0x00000001ff027807 */ /* 0x000fe40000000000 */
[----:B------:R-:W-:Y:S02]  /*18580*/  SEL R0, R0, RZ, P0 ;  /* 0x000000ff00007207 */ /* 0x000fe40000000000 */
[----:B------:R-:W-:Y:S02]  /*18590*/  LOP3.LUT R2, R7, R2, RZ, 0x3c, !PT ;  /* 0x0000000207027212 */ /* 0x000fe400078e3cff */
[----:B------:R-:W-:Y:S02]  /*185a0*/  LEA R3, R0, R3, 0x3 ;  /* 0x0000000300037211 */ /* 0x000fe400078e18ff */
[----:B------:R-:W-:-:S07]  /*185b0*/  SHF.L.U32 R0, R2, 0x1f, RZ ;  /* 0x0000001f02007819 */ /* 0x000fce00000006ff */
.L_x_574:
[----:B0-----:R0:W1:Y:S02]  /*185c0*/  SYNCS.PHASECHK.TRANS64.TRYWAIT P0, [R3+URZ], R0 ;  /* 0x00000000030075a7 */ /* 0x001064000800017f */
[----:B-1----:R-:W-:Y:S05]  /*185d0*/  @!P0 NANOSLEEP.SYNCS 0x989680 ;  /* 0x009896800000895d */ /* 0x002fea0003900000 */
[----:B------:R-:W1:Y:S02]  /*185e0*/  @!P0 SYNCS.PHASECHK.TRANS64 P0, [R3+URZ], R0 ;  /* 0x00000000030085a7 */ /* 0x000e64000800007f */
[----:B-1----:R-:W-:Y:S05]  /*185f0*/  @!P0 BRA `(.L_x_574) ;  /* 0xfffffffc00f08947 */ /* 0x002fea000383ffff */
.L_x_570:
[----:B------:R-:W-:Y:S05]  /*18600*/  BSYNC B0 ;  /* 0x0000000000007941 */ /* 0x000fea0003800000 */
.L_x_569:
[----:B------:R-:W-:Y:S05]  /*18610*/  EXIT ;  /* 0x000000000000794d */ /* 0x000fea0003800000 */
.L_x_21:
[----:B--2---:R2:W3:Y:S02]  /*18620*/  SYNCS.PHASECHK.TRANS64.TRYWAIT P1, [R3+URZ], R2 ;  /* 0x00000002030075a7 */ /* 0x0044e4000802017f */
[----:B---3--:R-:W-:Y:S05]  /*18630*/  @!P1 NANOSLEEP.SYNCS 0x989680 ;  /* 0x009896800000995d */ /* 0x008fea0003900000 */
[----:B------:R-:W3:Y:S02]  /*18640*/  @!P1 SYNCS.PHASECHK.TRANS64 P1, [R3+URZ], R2 ;  /* 0x00000002030095a7 */ /* 0x000ee4000802007f */
[----:B---3--:R-:W-:Y:S05]  /*18650*/  @!P1 BRA `(.L_x_21) ;  /* 0xfffffffc00f09947 */ /* 0x008fea000383ffff */
[----:B------:R-:W-:Y:S05]  /*18660*/  BRA `(.L_x_20) ;  /* 0xfffffe9000207947 */ /* 0x000fea000383ffff */
.L_x_26:
[----:B-1----:R1:W2:Y:S02]  /*18670*/  SYNCS.PHASECHK.TRANS64.TRYWAIT P1, [R2+URZ], R3 ;  /* 0x00000003020075a7 */ /* 0x0022a4000802017f */
[----:B--2---:R-:W-:Y:S05]  /*18680*/  @!P1 NANOSLEEP.SYNCS 0x989680 ;  /* 0x009896800000995d */ /* 0x004fea0003900000 */
[----:B------:R-:W2:Y:S02]  /*18690*/  @!P1 SYNCS.PHASECHK.TRANS64 P1, [R2+URZ], R3 ;  /* 0x00000003020095a7 */ /* 0x000ea4000802007f */
[----:B--2---:R-:W-:Y:S05]  /*186a0*/  @!P1 BRA `(.L_x_26) ;  /* 0xfffffffc00f09947 */ /* 0x004fea000383ffff */
[----:B------:R-:W-:Y:S05]  /*186b0*/  BRA `(.L_x_25) ;  /* 0xfffffec400b07947 */ /* 0x000fea000383ffff */
.L_x_557:
[----:B------:R-:W-:Y:S01]  /*186c0*/  BSSY B1, `(.L_x_575) ;  /* 0x0000006000017945 */ /* 0x000fe20003800000 */
[----:B------:R-:W-:-:S07]  /*186d0*/  IMAD.MOV.U32 R15, RZ, RZ, -0x1 ;  /* 0xffffffffff0f7424 */ /* 0x000fce00078e00ff */
[----:B------:R-:W-:Y:S05]  /*186e0*/  WARPSYNC.COLLECTIVE R15, `(.L_x_576) ;  /* 0x000000000f0c7348 */ /* 0x000fea0003c00000 */
[----:B------:R-:W-:Y:S02]  /*186f0*/  ELECT P6, UR62, PT ;  /* 0x00000000003e782f */ /* 0x000fe400038c0000 */
[----:B------:R-:W-:Y:S01]  /*18700*/  MOV R14, UR62 ;  /* 0x0000003e000e7c02 */ /* 0x000fe20008000f00 */
[----:B------:R-:W-:Y:S10]  /*18710*/  ENDCOLLECTIVE ;  /* 0x000000000000791b */ /* 0x000ff40003800000 */
.L_x_576:
[----:B------:R-:W-:Y:S05]  /*18720*/  BSYNC B1 ;  /* 0x0000000000017941 */ /* 0x000fea0003800000 */
.L_x_575:
[----:B------:R-:W-:Y:S05]  /*18730*/  BRA `(.L_x_577) ;  /* 0xfffffff000307947 */ /* 0x000fea000383ffff */
.L_x_560:
[----:B0-----:R0:W1:Y:S02]  /*18740*/  SYNCS.PHASECHK.TRANS64.TRYWAIT P0, [R11+URZ+0x18], R8 ;  /* 0x000018080b0075a7 */ /* 0x001064000800017f */
[----:B-1----:R-:W-:Y:S05]  /*18750*/  @!P0 NANOSLEEP.SYNCS 0x989680 ;  /* 0x009896800000895d */ /* 0x002fea0003900000 */
[----:B------:R-:W1:Y:S02]  /*18760*/  @!P0 SYNCS.PHASECHK.TRANS64 P0, [R11+URZ+0x18], R8 ;  /* 0x000018080b0085a7 */ /* 0x000e64000800007f */
[----:B-1----:R-:W-:Y:S05]  /*18770*/  @!P0 BRA `(.L_x_560) ;  /* 0xfffffffc00f08947 */ /* 0x002fea000383ffff */
[----:B------:R-:W-:Y:S05]  /*18780*/  BRA `(.L_x_578) ;  /* 0xfffffff000687947 */ /* 0x000fea000383ffff */
.L_x_568:
[----:B------:R-:W-:Y:S01]  /*18790*/  BSSY B0, `(.L_x_579) ;  /* 0x0000006000007945 */ /* 0x000fe20003800000 */
[----:B------:R-:W-:-:S07]  /*187a0*/  MOV R15, 0xffffffff ;  /* 0xffffffff000f7802 */ /* 0x000fce0000000f00 */
[----:B------:R-:W-:Y:S05]  /*187b0*/  WARPSYNC.COLLECTIVE R15, `(.L_x_580) ;  /* 0x000000000f0c7348 */ /* 0x000fea0003c00000 */
[----:B------:R-:W-:Y:S02]  /*187c0*/  ELECT P6, UR62, PT ;  /* 0x00000000003e782f */ /* 0x000fe400038c0000 */
[----:B------:R-:W-:Y:S01]  /*187d0*/  MOV R14, UR62 ;  /* 0x0000003e000e7c02 */ /* 0x000fe20008000f00 */
[----:B------:R-:W-:Y:S10]  /*187e0*/  ENDCOLLECTIVE ;  /* 0x000000000000791b */ /* 0x000ff40003800000 */
.L_x_580:
[----:B------:R-:W-:Y:S05]  /*187f0*/  BSYNC B0 ;  /* 0x0000000000007941 */ /* 0x000fea0003800000 */
.L_x_579:
[----:B------:R-:W-:Y:S05]  /*18800*/  BRA `(.L_x_581) ;  /* 0xfffffff800f07947 */ /* 0x000fea000383ffff */
.L_x_572:
[----:B0-----:R0:W1:Y:S02]  /*18810*/  SYNCS.PHASECHK.TRANS64.TRYWAIT P0, [R5+URZ], R0 ;  /* 0x00000000050075a7 */ /* 0x001064000800017f */
[----:B-1----:R-:W-:Y:S05]  /*18820*/  @!P0 NANOSLEEP.SYNCS 0x989680 ;  /* 0x009896800000895d */ /* 0x002fea0003900000 */
[----:B------:R-:W1:Y:S02]  /*18830*/  @!P0 SYNCS.PHASECHK.TRANS64 P0, [R5+URZ], R0 ;  /* 0x00000000050085a7 */ /* 0x000e64000800007f */
[----:B-1----:R-:W-:Y:S05]  /*18840*/  @!P0 BRA `(.L_x_572) ;  /* 0xfffffffc00f08947 */ /* 0x002fea000383ffff */
[----:B------:R-:W-:Y:S05]  /*18850*/  BRA `(.L_x_582) ;  /* 0xfffffffc00187947 */ /* 0x000fea000383ffff */
.L_x_573:
[----:B0-----:R0:W1:Y:S02]  /*18860*/  SYNCS.PHASECHK.TRANS64.TRYWAIT P0, [R5+URZ], R0 ;  /* 0x00000000050075a7 */ /* 0x001064000800017f */
[----:B-1----:R-:W-:Y:S05]  /*18870*/  @!P0 NANOSLEEP.SYNCS 0x989680 ;  /* 0x009896800000895d */ /* 0x002fea0003900000 */
[----:B------:R-:W1:Y:S02]  /*18880*/  @!P0 SYNCS.PHASECHK.TRANS64 P0, [R5+URZ], R0 ;  /* 0x00000000050085a7 */ /* 0x000e64000800007f */
[----:B-1----:R-:W-:Y:S05]  /*18890*/  @!P0 BRA `(.L_x_573) ;  /* 0xfffffffc00f08947 */ /* 0x002fea000383ffff */
[----:B------:R-:W-:Y:S05]  /*188a0*/  BRA `(.L_x_583) ;  /* 0xfffffffc00287947 */ /* 0x000fea000383ffff */
.L_x_584:
[----:B------:R-:W-:-:S00]  /*188b0*/  BRA `(.L_x_584) ;  /* 0xfffffffc00fc7947 */ /* 0x000fc0000383ffff */
[----:B------:R-:W-:-:S00]  /*188c0*/  NOP ;  /* 0x0000000000007918 */ /* 0x000fc00000000000 */
        /* <DEDUP_REMOVED lines=11> */
.L_x_585:


//--------------------- .nv.global.init           --------------------------
	.section	.nv.global.init,"aw",@progbits
.nv.global.init:
	.type		$str$22,@object
	.size		$str$22,($str$23 - $str$22)
$str$22:
        /*0000*/ 	.byte	0x6b, 0x5f, 0x74, 0x69, 0x6c, 0x65, 0x5f, 0x63, 0x6f, 0x75, 0x6e, 0x74, 0x20, 0x3e, 0x3d, 0x20
        /*0010*/ 	.byte	0x31, 0x00
	.type		$str$23,@object
	.size		$str$23,(__unnamed_1 - $str$23)
$str$23:
        /*0012*/ 	.byte	0x2f, 0x74, 0x6d, 0x70, 0x2f, 0x63, 0x75, 0x74, 0x6c, 0x61, 0x73, 0x73, 0x5f, 0x73, 0x77, 0x65
        /*0022*/ 	.byte	0x65, 0x70, 0x5f, 0x73, 0x72, 0x63, 0x2f, 0x69, 0x6e, 0x63, 0x6c, 0x75, 0x64, 0x65, 0x2f, 0x63
        /*0032*/ 	.byte	0x75, 0x74, 0x6c, 0x61, 0x73, 0x73, 0x2f, 0x67, 0x65, 0x6d, 0x6d, 0x2f, 0x63, 0x6f, 0x6c, 0x6c
        /*0042*/ 	.byte	0x65, 0x63, 0x74, 0x69, 0x76, 0x65, 0x2f, 0x73, 0x6d, 0x39, 0x30, 0x5f, 0x6d, 0x6d, 0x61, 0x5f
        /*0052*/ 	.byte	0x74, 0x6d, 0x61, 0x5f, 0x67, 0x6d, 0x6d, 0x61, 0x5f, 0x73, 0x73, 0x5f, 0x77, 0x61, 0x72, 0x70
        /*0062*/ 	.byte	0x73, 0x70, 0x65, 0x63, 0x69, 0x61, 0x6c, 0x69, 0x7a, 0x65, 0x64, 0x2e, 0x68, 0x70, 0x70, 0x00
	.type		__unnamed_1,@object
	.size		__unnamed_1,(.L_0 - __unnamed_1)
__unnamed_1:
        /* <DEDUP_REMOVED lines=174> */
        /*0b52*/ 	.byte	0x00
.L_0:


//--------------------- .nv.shared._ZN7cutlass13device_kernelINS_4gemm6kernel13GemmUniversalIN4cute5tupleIJiiiiEEENS1_10collective13CollectiveMmaINS1_34MainloopSm90TmaGmmaWarpSpecializedILi3ENS5_IJNS4_1CILi2EEENSA_ILi1EEESC_EEENS1_35KernelTmaWarpSpecializedCooperativeEEENS5_IJNSA_ILi256EEESG_NSA_ILi128EEEEEEaNS5_IJlSC_lEEEaSJ_NS4_8TiledMMAINS4_8MMA_AtomIJNS4_4SM904GMMA27MMA_64x256x32_S32S8S8_SS_TNEEEENS4_6LayoutISD_NS5_IJSC_NSA_ILi0EEESR_EEEEENS5_IJNS4_10UnderscoreESU_SU_EEEEENS4_13SM90_TMA_LOADENS4_14ComposedLayoutINS4_7SwizzleILi3ELi4ELi3EEENS4_18smem_ptr_flag_bitsILi8EEENSQ_INS5_IJNSA_ILi8EEESH_EEENS5_IJSH_SC_EEEEEEEvNS4_8identityENS4_23SM90_TMA_LOAD_MULTICASTES17_vS18_EENS_8epilogue10collective6detail29Sm90TmaWarpSpecializedAdapterINS1C_15DefaultEpilogueIaSJ_SJ_NS1B_6thread17LinearCombinationIaLi1EiiLNS1G_9ScaleType4KindE0ELNS_15FloatRoundStyleE2EaEENS1_15EpilogueDefaultEEEEEvvEEEEvNT_6ParamsE --------------------------
	.section	.nv.shared._ZN7cutlass13device_kernelINS_4gemm6kernel13GemmUniversalIN4cute5tupleIJiiiiEEENS1_10collective13CollectiveMmaINS1_34MainloopSm90TmaGmmaWarpSpecializedILi3ENS5_IJNS4_1CILi2EEENSA_ILi1EEESC_EEENS1_35KernelTmaWarpSpecializedCooperativeEEENS5_IJNSA_ILi256EEESG_NSA_ILi128EEEEEEaNS5_IJlSC_lEEEaSJ_NS4_8TiledMMAINS4_8MMA_AtomIJNS4_4SM904GMMA27MMA_64x256x32_S32S8S8_SS_TNEEEENS4_6LayoutISD_NS5_IJSC_NSA_ILi0EEESR_EEEEENS5_IJNS4_10UnderscoreESU_SU_EEEEENS4_13SM90_TMA_LOADENS4_14ComposedLayoutINS4_7SwizzleILi3ELi4ELi3EEENS4_18smem_ptr_flag_bitsILi8EEENSQ_INS5_IJNSA_ILi8EEESH_EEENS5_IJSH_SC_EEEEEEEvNS4_8identityENS4_23SM90_TMA_LOAD_MULTICASTES17_vS18_EENS_8epilogue10collective6detail29Sm90TmaWarpSpecializedAdapterINS1C_15DefaultEpilogueIaSJ_SJ_NS1B_6thread17LinearCombinationIaLi1EiiLNS1G_9ScaleType4KindE0ELNS_15FloatRoundStyleE2EaEENS1_15EpilogueDefaultEEEEEvvEEEEvNT_6ParamsE,"aw",@nobits
	.sectionflags	@""
	.align	16
	.zero		1024


//--------------------- .nv.shared.reserved.0     --------------------------
	.section	.nv.shared.reserved.0,"aw",@nobits
	.weak		__nv_reservedSMEM_offset_0_alias
	.size		__nv_reservedSMEM_offset_0_alias, 0, 0
	.other		__nv_reservedSMEM_offset_0_alias,@"STO_CUDA_RESERVED_SHARED STV_DEFAULT"
__nv_reservedSMEM_offset_0_alias:
	.zero		0


//--------------------- .nv.global                --------------------------
	.section	.nv.global,"aw",@nobits
.nv.global:
	.type		_ZN39_INTERNAL_c89d7988_4_k_cu_27fcbe53_63604cute1_E,@object
	.size		_ZN39_INTERNAL_c89d7988_4_k_cu_27fcbe53_63604cute1_E,(_ZN39_INTERNAL_c89d7988_4_k_cu_27fcbe53_63604cuda3std3__45__cpo6cbeginE - _ZN39_INTERNAL_c89d7988_4_k_cu_27fcbe53_63604cute1_E)
_ZN39_INTERNAL_c89d7988_4_k_cu_27fcbe53_63604cute1_E:
	.zero		1
	.type		_ZN39_INTERNAL_c89d7988_4_k_cu_27fcbe53_63604cuda3std3__45__cpo6cbeginE,@object
	.size		_ZN39_INTERNAL_c89d7988_4_k_cu_27fcbe53_63604cuda3std3__45__cpo6cbeginE,(_ZN39_INTERNAL_c89d7988_4_k_cu_27fcbe53_63604cuda3std3__48in_placeE - _ZN39_INTERNAL_c89d7988_4_k_cu_27fcbe53_63604cuda3std3__45__cpo6cbeginE)
_ZN39_INTERNAL_c89d7988_4_k_cu_27fcbe53_63604cuda3std3__45__cpo6cbeginE:
	.zero		1
	.type		_ZN39_INTERNAL_c89d7988_4_k_cu_27fcbe53_63604cuda3std3__48in_placeE,@object
	.size		_ZN39_INTERNAL_c89d7988_4_k_cu_27fcbe53_63604cuda3std3__48in_placeE,(_ZN39_INTERNAL_c89d7988_4_k_cu_27fcbe53_63604cuda3std6ranges3__45__cpo9iter_moveE - _ZN39_INTERNAL_c89d7988_4_k_cu_27fcbe53_63604cuda3std3__48in_placeE)
_ZN39_INTERNAL_c89d7988_4_k_cu_27fcbe53_63604cuda3std3__48in_placeE:
	.zero		1
	.type		_ZN39_INTERNAL_c89d7988_4_k_cu_27fcbe53_63604cuda3std6ranges3__45__cpo9iter_moveE,@object
	.size		_ZN39_INTERNAL_c89d7988_4_k_cu_27fcbe53_63604cuda3std6ranges3__45__cpo9iter_moveE,(_ZN39_INTERNAL_c89d7988_4_k_cu_27fcbe53_63604cuda3std3__45__cpo5beginE - _ZN39_INTERNAL_c89d7988_4_k_cu_27fcbe53_63604cuda3std6ranges3__45__cpo9iter_moveE)
_ZN39_INTERNAL_c89d7988_4_k_cu_27fcbe53_63604cuda3std6ranges3__45__cpo9iter_moveE:
	.zero		1
	.type		_ZN39_INTERNAL_c89d7988_4_k_cu_27fcbe53_63604cuda3std3__45__cpo5beginE,@object
	.size		_ZN39_INTERNAL_c89d7988_4_k_cu_27fcbe53_63604cuda3std3__45__cpo5beginE,(_ZN39_INTERNAL_c89d7988_4_k_cu_27fcbe53_63604cuda3std3__441_GLOBAL__N__c89d7988_4_k_cu_27fcbe53_63606ignoreE - _ZN39_INTERNAL_c89d7988_4_k_cu_27fcbe53_63604cuda3std3__45__cpo5beginE)
_ZN39_INTERNAL_c89d7988_4_k_cu_27fcbe53_63604cuda3std3__45__cpo5beginE:
	.zero		1
	.type		_ZN39_INTERNAL_c89d7988_4_k_cu_27fcbe53_63604cuda3std3__441_GLOBAL__N__c89d7988_4_k_cu_27fcbe53_63606ignoreE,@object
	.size		_ZN39_INTERNAL_c89d7988_4_k_cu_27fcbe53_63604cuda3std3__441_GLOBAL__N__c89d7988_4_k_cu_27fcbe53_63606ignoreE,(_ZN39_INTERNAL_c89d7988_4_k_cu_27fcbe53_63604cute7productE - _ZN39_INTERNAL_c89d7988_4_k_cu_27fcbe53_63604cuda3std3__441_GLOBAL__N__c89d7988_4_k_cu_27fcbe53_63606ignoreE)
_ZN39_INTERNAL_c89d7988_4_k_cu_27fcbe53_63604cuda3std3__441_GLOBAL__N__c89d7988_4_k_cu_27fcbe53_63606ignoreE:
	.zero		1
	.type		_ZN39_INTERNAL_c89d7988_4_k_cu_27fcbe53_63604cute7productE,@object
	.size		_ZN39_INTERNAL_c89d7988_4_k_cu_27fcbe53_63604cute7productE,(_ZN39_INTERNAL_c89d7988_4_k_cu_27fcbe53_63604cuda3std3__45__cpo3endE - _ZN39_INTERNAL_c89d7988_4_k_cu_27fcbe53_63604cute7productE)
_ZN39_INTERNAL_c89d7988_4_k_cu_27fcbe53_63604cute7productE:
	.zero		1
	.type		_ZN39_INTERNAL_c89d7988_4_k_cu_27fcbe53_63604cuda3std3__45__cpo3endE,@object
	.size		_ZN39_INTERNAL_c89d7988_4_k_cu_27fcbe53_63604cuda3std3__45__cpo3endE,(_ZN39_INTERNAL_c89d7988_4_k_cu_27fcbe53_63604cuda3std3__419piecewise_constructE - _ZN39_INTERNAL_c89d7988_4_k_cu_27fcbe53_63604cuda3std3__45__cpo3endE)
_ZN39_INTERNAL_c89d7988_4_k_cu_27fcbe53_63604cuda3std3__45__cpo3endE:
	.zero		1
	.type		_ZN39_INTERNAL_c89d7988_4_k_cu_27fcbe53_63604cuda3std3__419piecewise_constructE,@object
	.size		_ZN39_INTERNAL_c89d7988_4_k_cu_27fcbe53_63604cuda3std3__419piecewise_constructE,(_ZN39_INTERNAL_c89d7988_4_k_cu_27fcbe53_63604cuda3std3__45__cpo4cendE - _ZN39_INTERNAL_c89d7988_4_k_cu_27fcbe53_63604cuda3std3__419piecewise_constructE)
_ZN39_INTERNAL_c89d7988_4_k_cu_27fcbe53_63604cuda3std3__419piecewise_constructE:
	.zero		1
	.type		_ZN39_INTERNAL_c89d7988_4_k_cu_27fcbe53_63604cuda3std3__45__cpo4cendE,@object
	.size		_ZN39_INTERNAL_c89d7988_4_k_cu_27fcbe53_63604cuda3std3__45__cpo4cendE,(_ZN39_INTERNAL_c89d7988_4_k_cu_27fcbe53_63604cuda3std6ranges3__45__cpo4swapE - _ZN39_INTERNAL_c89d7988_4_k_cu_27fcbe53_63604cuda3std3__45__cpo4cendE)
_ZN39_INTERNAL_c89d7988_4_k_cu_27fcbe53_63604cuda3std3__45__cpo4cendE:
	.zero		1
	.type		_ZN39_INTERNAL_c89d7988_4_k_cu_27fcbe53_63604cuda3std6ranges3__45__cpo4swapE,@object
	.size		_ZN39_INTERNAL_c89d7988_4_k_cu_27fcbe53_63604cuda3std6ranges3__45__cpo4swapE,(.L_8 - _ZN39_INTERNAL_c89d7988_4_k_cu_27fcbe53_63604cuda3std6ranges3__45__cpo4swapE)
_ZN39_INTERNAL_c89d7988_4_k_cu_27fcbe53_63604cuda3std6ranges3__45__cpo4swapE:
	.zero		1
.L_8:


//--------------------- .nv.constant0._ZN7cutlass13device_kernelINS_4gemm6kernel13GemmUniversalIN4cute5tupleIJiiiiEEENS1_10collective13CollectiveMmaINS1_34MainloopSm90TmaGmmaWarpSpecializedILi3ENS5_IJNS4_1CILi2EEENSA_ILi1EEESC_EEENS1_35KernelTmaWarpSpecializedCooperativeEEENS5_IJNSA_ILi256EEESG_NSA_ILi128EEEEEEaNS5_IJlSC_lEEEaSJ_NS4_8TiledMMAINS4_8MMA_AtomIJNS4_4SM904GMMA27MMA_64x256x32_S32S8S8_SS_TNEEEENS4_6LayoutISD_NS5_IJSC_NSA_ILi0EEESR_EEEEENS5_IJNS4_10UnderscoreESU_SU_EEEEENS4_13SM90_TMA_LOADENS4_14ComposedLayoutINS4_7SwizzleILi3ELi4ELi3EEENS4_18smem_ptr_flag_bitsILi8EEENSQ_INS5_IJNSA_ILi8EEESH_EEENS5_IJSH_SC_EEEEEEEvNS4_8identityENS4_23SM90_TMA_LOAD_MULTICASTES17_vS18_EENS_8epilogue10collective6detail29Sm90TmaWarpSpecializedAdapterINS1C_15DefaultEpilogueIaSJ_SJ_NS1B_6thread17LinearCombinationIaLi1EiiLNS1G_9ScaleType4KindE0ELNS_15FloatRoundStyleE2EaEENS1_15EpilogueDefaultEEEEEvvEEEEvNT_6ParamsE --------------------------
	.section	.nv.constant0._ZN7cutlass13device_kernelINS_4gemm6kernel13GemmUniversalIN4cute5tupleIJiiiiEEENS1_10collective13CollectiveMmaINS1_34MainloopSm90TmaGmmaWarpSpecializedILi3ENS5_IJNS4_1CILi2EEENSA_ILi1EEESC_EEENS1_35KernelTmaWarpSpecializedCooperativeEEENS5_IJNSA_ILi256EEESG_NSA_ILi128EEEEEEaNS5_IJlSC_lEEEaSJ_NS4_8TiledMMAINS4_8MMA_AtomIJNS4_4SM904GMMA27MMA_64x256x32_S32S8S8_SS_TNEEEENS4_6LayoutISD_NS5_IJSC_NSA_ILi0EEESR_EEEEENS5_IJNS4_10UnderscoreESU_SU_EEEEENS4_13SM90_TMA_LOADENS4_14ComposedLayoutINS4_7SwizzleILi3ELi4ELi3EEENS4_18smem_ptr_flag_bitsILi8EEENSQ_INS5_IJNSA_ILi8EEESH_EEENS5_IJSH_SC_EEEEEEEvNS4_8identityENS4_23SM90_TMA_LOAD_MULTICASTES17_vS18_EENS_8epilogue10collective6detail29Sm90TmaWarpSpecializedAdapterINS1C_15DefaultEpilogueIaSJ_SJ_NS1B_6thread17LinearCombinationIaLi1EiiLNS1G_9ScaleType4KindE0ELNS_15FloatRoundStyleE2EaEENS1_15EpilogueDefaultEEEEEvvEEEEvNT_6ParamsE,"a",@progbits
	.sectionflags	@""
	.align	4
.nv.constant0._ZN7cutlass13device_kernelINS_4gemm6kernel13GemmUniversalIN4cute5tupleIJiiiiEEENS1_10collective13CollectiveMmaINS1_34MainloopSm90TmaGmmaWarpSpecializedILi3ENS5_IJNS4_1CILi2EEENSA_ILi1EEESC_EEENS1_35KernelTmaWarpSpecializedCooperativeEEENS5_IJNSA_ILi256EEESG_NSA_ILi128EEEEEEaNS5_IJlSC_lEEEaSJ_NS4_8TiledMMAINS4_8MMA_AtomIJNS4_4SM904GMMA27MMA_64x256x32_S32S8S8_SS_TNEEEENS4_6LayoutISD_NS5_IJSC_NSA_ILi0EEESR_EEEEENS5_IJNS4_10UnderscoreESU_SU_EEEEENS4_13SM90_TMA_LOADENS4_14ComposedLayoutINS4_7SwizzleILi3ELi4ELi3EEENS4_18smem_ptr_flag_bitsILi8EEENSQ_INS5_IJNSA_ILi8EEESH_EEENS5_IJSH_SC_EEEEEEEvNS4_8identityENS4_23SM90_TMA_LOAD_MULTICASTES17_vS18_EENS_8epilogue10collective6detail29Sm90TmaWarpSpecializedAdapterINS1C_15DefaultEpilogueIaSJ_SJ_NS1B_6thread17LinearCombinationIaLi1EiiLNS1G_9ScaleType4KindE0ELNS_15FloatRoundStyleE2EaEENS1_15EpilogueDefaultEEEEEvvEEEEvNT_6ParamsE:
	.zero		1664


//--------------------- SYMBOLS --------------------------

	.type		.nv.reservedSmem.offset0,@object
	.size		.nv.reservedSmem.offset0,0x4
	.type		__assertfail,@function
